	.target	sm_90a

	.elftype	@"ET_EXEC"


//--------------------- .note.nv.tkinfo           --------------------------
	.section	.note.nv.tkinfo,"",@"SHT_NOTE"
	.sectionflags	@"SHF_NOTE_NV_TKINFO"
	.tkinfo
        /*0018*/ 	.word	0x00000002
        /*0030*/ 	.string	""
        /*0030*/ 	.string	"ptxas"
        /*0030*/ 	.string	"Cuda compilation tools, release 13.0, V13.0.88"
        /*0030*/ 	.string	"Build cuda_13.0.r13.0/compiler.36424714_0"
        /*0030*/ 	.string	"-arch sm_90a -m 64 "



//--------------------- .note.nv.cuinfo           --------------------------
	.section	.note.nv.cuinfo,"",@"SHT_NOTE"
	.sectionflags	@"SHF_NOTE_NV_CUINFO"
        /*0018*/ 	.short	0x0002
        /*001a*/ 	.short	0x005a
        /*001c*/ 	.short	0x0082
	.zero		2


//--------------------- .nv.info                  --------------------------
	.section	.nv.info,"",@"SHT_CUDA_INFO"
	.align	4


	//----- nvinfo : EIATTR_REGCOUNT
	.align		4
        /*0000*/ 	.byte	0x04, 0x2f
        /*0002*/ 	.short	(.L_15 - .L_14)
	.align		4
.L_14:
        /*0004*/ 	.word	index@(_ZN7cutlass13device_kernelINS_4gemm6kernel13GemmUniversalIN4cute5tupleIJiiiiEEENS1_10collective13CollectiveMmaINS1_34MainloopSm90TmaGmmaWarpSpecializedILi3ENS5_IJNS4_1CILi2EEESB_NSA_ILi1EEEEEENS1_35KernelTmaWarpSpecializedCooperativeEEENS5_IJNSA_ILi128EEENSA_ILi64EEESH_EEENS_10bfloat16_tENS5_IJlSC_lEEESJ_SK_NS4_8TiledMMAINS4_8MMA_AtomIJNS4_4SM904GMMA27MMA_64x64x16_F32BF16BF16_SSILNSO_5MajorE0ELSQ_0ELNSO_7ScaleInE1ELSR_1EEEEEENS4_6LayoutINS5_IJSB_SC_SC_EEENS5_IJSC_NSA_ILi0EEESW_EEEEENS5_IJNS4_10UnderscoreESZ_SZ_EEEEENS4_23SM90_TMA_LOAD_MULTICASTENS4_14ComposedLayoutINS4_7SwizzleILi3ELi4ELi3EEENS4_18smem_ptr_flag_bitsILi16EEENSU_INS5_IJNSA_ILi8EEESH_EEENS5_IJSH_SC_EEEEEEEvNS4_8identityES12_S1C_vS1D_EENS_8epilogue10collective6detail29Sm90TmaWarpSpecializedAdapterINS1G_15DefaultEpilogueISJ_SK_SK_NS1F_6thread17LinearCombinationISJ_Li1EffLNS1K_9ScaleType4KindE0ELNS_15FloatRoundStyleE2ESJ_EENS1_15EpilogueDefaultEEEEEvvEEEEvNT_6ParamsE)
        /*0008*/ 	.word	0x000000a8


	//----- nvinfo : EIATTR_FRAME_SIZE
	.align		4
.L_15:
        /*000c*/ 	.byte	0x04, 0x11
        /*000e*/ 	.short	(.L_17 - .L_16)
	.align		4
.L_16:
        /*0010*/ 	.word	index@(_ZN7cutlass13device_kernelINS_4gemm6kernel13GemmUniversalIN4cute5tupleIJiiiiEEENS1_10collective13CollectiveMmaINS1_34MainloopSm90TmaGmmaWarpSpecializedILi3ENS5_IJNS4_1CILi2EEESB_NSA_ILi1EEEEEENS1_35KernelTmaWarpSpecializedCooperativeEEENS5_IJNSA_ILi128EEENSA_ILi64EEESH_EEENS_10bfloat16_tENS5_IJlSC_lEEESJ_SK_NS4_8TiledMMAINS4_8MMA_AtomIJNS4_4SM904GMMA27MMA_64x64x16_F32BF16BF16_SSILNSO_5MajorE0ELSQ_0ELNSO_7ScaleInE1ELSR_1EEEEEENS4_6LayoutINS5_IJSB_SC_SC_EEENS5_IJSC_NSA_ILi0EEESW_EEEEENS5_IJNS4_10UnderscoreESZ_SZ_EEEEENS4_23SM90_TMA_LOAD_MULTICASTENS4_14ComposedLayoutINS4_7SwizzleILi3ELi4ELi3EEENS4_18smem_ptr_flag_bitsILi16EEENSU_INS5_IJNSA_ILi8EEESH_EEENS5_IJSH_SC_EEEEEEEvNS4_8identityES12_S1C_vS1D_EENS_8epilogue10collective6detail29Sm90TmaWarpSpecializedAdapterINS1G_15DefaultEpilogueISJ_SK_SK_NS1F_6thread17LinearCombinationISJ_Li1EffLNS1K_9ScaleType4KindE0ELNS_15FloatRoundStyleE2ESJ_EENS1_15EpilogueDefaultEEEEEvvEEEEvNT_6ParamsE)
        /*0014*/ 	.word	0x00000000


	//----- nvinfo : EIATTR_MIN_STACK_SIZE
	.align		4
.L_17:
        /*0018*/ 	.byte	0x04, 0x12
        /*001a*/ 	.short	(.L_19 - .L_18)
	.align		4
.L_18:
        /*001c*/ 	.word	index@(_ZN7cutlass13device_kernelINS_4gemm6kernel13GemmUniversalIN4cute5tupleIJiiiiEEENS1_10collective13CollectiveMmaINS1_34MainloopSm90TmaGmmaWarpSpecializedILi3ENS5_IJNS4_1CILi2EEESB_NSA_ILi1EEEEEENS1_35KernelTmaWarpSpecializedCooperativeEEENS5_IJNSA_ILi128EEENSA_ILi64EEESH_EEENS_10bfloat16_tENS5_IJlSC_lEEESJ_SK_NS4_8TiledMMAINS4_8MMA_AtomIJNS4_4SM904GMMA27MMA_64x64x16_F32BF16BF16_SSILNSO_5MajorE0ELSQ_0ELNSO_7ScaleInE1ELSR_1EEEEEENS4_6LayoutINS5_IJSB_SC_SC_EEENS5_IJSC_NSA_ILi0EEESW_EEEEENS5_IJNS4_10UnderscoreESZ_SZ_EEEEENS4_23SM90_TMA_LOAD_MULTICASTENS4_14ComposedLayoutINS4_7SwizzleILi3ELi4ELi3EEENS4_18smem_ptr_flag_bitsILi16EEENSU_INS5_IJNSA_ILi8EEESH_EEENS5_IJSH_SC_EEEEEEEvNS4_8identityES12_S1C_vS1D_EENS_8epilogue10collective6detail29Sm90TmaWarpSpecializedAdapterINS1G_15DefaultEpilogueISJ_SK_SK_NS1F_6thread17LinearCombinationISJ_Li1EffLNS1K_9ScaleType4KindE0ELNS_15FloatRoundStyleE2ESJ_EENS1_15EpilogueDefaultEEEEEvvEEEEvNT_6ParamsE)
        /*0020*/ 	.word	0x00000000
.L_19:


//--------------------- .nv.compat                --------------------------
	.section	.nv.compat,"",@"SHT_CUDA_COMPAT_INFO"
	.align	4
        /*0000*/ 	.byte	0x02, 0x09, 0x01, 0x00, 0x02, 0x02, 0x04, 0x00, 0x02, 0x05, 0x05, 0x00, 0x03, 0x07, 0x01, 0x01
        /*0010*/ 	.byte	0x02, 0x03, 0x01, 0x00, 0x02, 0x06, 0x01, 0x00, 0x04, 0x0b, 0x08, 0x00, 0x00, 0x00, 0x00, 0x00
        /*0020*/ 	.byte	0x00, 0x00, 0x00, 0x00


//--------------------- .nv.info._ZN7cutlass13device_kernelINS_4gemm6kernel13GemmUniversalIN4cute5tupleIJiiiiEEENS1_10collective13CollectiveMmaINS1_34MainloopSm90TmaGmmaWarpSpecializedILi3ENS5_IJNS4_1CILi2EEESB_NSA_ILi1EEEEEENS1_35KernelTmaWarpSpecializedCooperativeEEENS5_IJNSA_ILi128EEENSA_ILi64EEESH_EEENS_10bfloat16_tENS5_IJlSC_lEEESJ_SK_NS4_8TiledMMAINS4_8MMA_AtomIJNS4_4SM904GMMA27MMA_64x64x16_F32BF16BF16_SSILNSO_5MajorE0ELSQ_0ELNSO_7ScaleInE1ELSR_1EEEEEENS4_6LayoutINS5_IJSB_SC_SC_EEENS5_IJSC_NSA_ILi0EEESW_EEEEENS5_IJNS4_10UnderscoreESZ_SZ_EEEEENS4_23SM90_TMA_LOAD_MULTICASTENS4_14ComposedLayoutINS4_7SwizzleILi3ELi4ELi3EEENS4_18smem_ptr_flag_bitsILi16EEENSU_INS5_IJNSA_ILi8EEESH_EEENS5_IJSH_SC_EEEEEEEvNS4_8identityES12_S1C_vS1D_EENS_8epilogue10collective6detail29Sm90TmaWarpSpecializedAdapterINS1G_15DefaultEpilogueISJ_SK_SK_NS1F_6thread17LinearCombinationISJ_Li1EffLNS1K_9ScaleType4KindE0ELNS_15FloatRoundStyleE2ESJ_EENS1_15EpilogueDefaultEEEEEvvEEEEvNT_6ParamsE --------------------------
	.section	.nv.info._ZN7cutlass13device_kernelINS_4gemm6kernel13GemmUniversalIN4cute5tupleIJiiiiEEENS1_10collective13CollectiveMmaINS1_34MainloopSm90TmaGmmaWarpSpecializedILi3ENS5_IJNS4_1CILi2EEESB_NSA_ILi1EEEEEENS1_35KernelTmaWarpSpecializedCooperativeEEENS5_IJNSA_ILi128EEENSA_ILi64EEESH_EEENS_10bfloat16_tENS5_IJlSC_lEEESJ_SK_NS4_8TiledMMAINS4_8MMA_AtomIJNS4_4SM904GMMA27MMA_64x64x16_F32BF16BF16_SSILNSO_5MajorE0ELSQ_0ELNSO_7ScaleInE1ELSR_1EEEEEENS4_6LayoutINS5_IJSB_SC_SC_EEENS5_IJSC_NSA_ILi0EEESW_EEEEENS5_IJNS4_10UnderscoreESZ_SZ_EEEEENS4_23SM90_TMA_LOAD_MULTICASTENS4_14ComposedLayoutINS4_7SwizzleILi3ELi4ELi3EEENS4_18smem_ptr_flag_bitsILi16EEENSU_INS5_IJNSA_ILi8EEESH_EEENS5_IJSH_SC_EEEEEEEvNS4_8identityES12_S1C_vS1D_EENS_8epilogue10collective6detail29Sm90TmaWarpSpecializedAdapterINS1G_15DefaultEpilogueISJ_SK_SK_NS1F_6thread17LinearCombinationISJ_Li1EffLNS1K_9ScaleType4KindE0ELNS_15FloatRoundStyleE2ESJ_EENS1_15EpilogueDefaultEEEEEvvEEEEvNT_6ParamsE,"",@"SHT_CUDA_INFO"
	.sectionflags	@""
	.align	4


	//----- nvinfo : EIATTR_CUDA_API_VERSION
	.align		4
        /*0000*/ 	.byte	0x04, 0x37
        /*0002*/ 	.short	(.L_21 - .L_20)
.L_20:
        /*0004*/ 	.word	0x00000082


	//----- nvinfo : EIATTR_KPARAM_INFO
	.align		4
.L_21:
        /*0008*/ 	.byte	0x04, 0x17
        /*000a*/ 	.short	(.L_23 - .L_22)
.L_22:
        /*000c*/ 	.word	0x00000000
        /*0010*/ 	.short	0x0000
        /*0012*/ 	.short	0x0070
        /*0014*/ 	.byte	0x00, 0xf0, 0x01, 0x10


	//----- nvinfo : EIATTR_SPARSE_MMA_MASK
	.align		4
.L_23:
        /*0018*/ 	.byte	0x03, 0x50
        /*001a*/ 	.short	0x0000


	//----- nvinfo : EIATTR_MAXREG_COUNT
	.align		4
        /*001c*/ 	.byte	0x03, 0x1b
        /*001e*/ 	.short	0x00a8


	//----- nvinfo : EIATTR_NUM_BARRIERS
	.align		4
        /*0020*/ 	.byte	0x02, 0x4c
        /*0022*/ 	.byte	0x01
	.zero		1


	//----- nvinfo : EIATTR_EXTERNS
	.align		4
        /*0024*/ 	.byte	0x04, 0x0f
        /*0026*/ 	.short	(.L_25 - .L_24)


	//   ....[0]....
	.align		4
.L_24:
        /*0028*/ 	.word	index@(__assertfail)


	//----- nvinfo : EIATTR_MERCURY_ISA_VERSION
	.align		4
.L_25:
        /*002c*/ 	.byte	0x03, 0x5f
        /*002e*/ 	.short	0x0101


	//----- nvinfo : EIATTR_INT_WARP_WIDE_INSTR_OFFSETS
	.align		4
        /*0030*/ 	.byte	0x04, 0x31
        /*0032*/ 	.short	(.L_27 - .L_26)


	//   ....[0]....
.L_26:
        /*0034*/ 	.word	0x00000460


	//   ....[1]....
        /*0038*/ 	.word	0x00000490


	//   ....[2]....
        /*003c*/ 	.word	0x00000650


	//----- nvinfo : EIATTR_COOP_GROUP_MASK_REGIDS
	.align		4
.L_27:
        /*0040*/ 	.byte	0x04, 0x29
        /*0042*/ 	.short	(.L_29 - .L_28)


	//   ....[0]....
.L_28:
        /*0044*/ 	.word	0xffffffff


	//   ....[1]....
        /*0048*/ 	.word	0xffffffff


	//   ....[2]....
        /*004c*/ 	.word	0xffffffff


	//   ....[3]....
        /*0050*/ 	.word	0xffffffff


	//   ....[4]....
        /*0054*/ 	.word	0xffffffff


	//   ....[5]....
        /*0058*/ 	.word	0xffffffff


	//----- nvinfo : EIATTR_COOP_GROUP_INSTR_OFFSETS
	.align		4
.L_29:
        /*005c*/ 	.byte	0x04, 0x28
        /*005e*/ 	.short	(.L_31 - .L_30)


	//   ....[0]....
.L_30:
        /*0060*/ 	.word	0x00000060


	//   ....[1]....
        /*0064*/ 	.word	0x00000070


	//   ....[2]....
        /*0068*/ 	.word	0x00000130


	//   ....[3]....
        /*006c*/ 	.word	0x000002b0


	//   ....[4]....
        /*0070*/ 	.word	0x000007d0


	//   ....[5]....
        /*0074*/ 	.word	0x00001210


	//----- nvinfo : EIATTR_REG_RECONFIG
	.align		4
.L_31:
        /*0078*/ 	.byte	0x01, 0x54
	.zero		2


	//----- nvinfo : EIATTR_SYSCALL_OFFSETS
	.align		4
        /*007c*/ 	.byte	0x04, 0x46
        /*007e*/ 	.short	(.L_33 - .L_32)


	//   ....[0]....
.L_32:
        /*0080*/ 	.word	0x000013d0


	//----- nvinfo : EIATTR_MBARRIER_INSTR_OFFSETS
	.align		4
.L_33:
        /*0084*/ 	.byte	0x04, 0x39
        /*0086*/ 	.short	(.L_35 - .L_34)


	//   ....[0]....
.L_34:
        /*0088*/ 	.word	0x00000230
        /*008c*/ 	.word	0x000000ff
        /*0090*/ 	.word	0x00000000
        /*0094*/ 	.short	0x0100
        /*0096*/ 	.byte	0x08
	.zero		1


	//   ....[1]....
        /*0098*/ 	.word	0x00000240
        /*009c*/ 	.word	0x000000ff
        /*00a0*/ 	.word	0x00000018
        /*00a4*/ 	.short	0x0100
        /*00a6*/ 	.byte	0x08
	.zero		1


	//   ....[2]....
        /*00a8*/ 	.word	0x00000250
        /*00ac*/ 	.word	0x000000ff
        /*00b0*/ 	.word	0x00000008
        /*00b4*/ 	.short	0x0100
        /*00b6*/ 	.byte	0x08
	.zero		1


	//   ....[3]....
        /*00b8*/ 	.word	0x00000260
        /*00bc*/ 	.word	0x000000ff
        /*00c0*/ 	.word	0x00000020
        /*00c4*/ 	.short	0x0100
        /*00c6*/ 	.byte	0x08
	.zero		1


	//   ....[4]....
        /*00c8*/ 	.word	0x00000270
        /*00cc*/ 	.word	0x000000ff
        /*00d0*/ 	.word	0x00000010
        /*00d4*/ 	.short	0x0100
        /*00d6*/ 	.byte	0x08
	.zero		1


	//   ....[5]....
        /*00d8*/ 	.word	0x00000280
        /*00dc*/ 	.word	0x000000ff
        /*00e0*/ 	.word	0x00000028
        /*00e4*/ 	.short	0x0100
        /*00e6*/ 	.byte	0x08
	.zero		1


	//   ....[6]....
        /*00e8*/ 	.word	0x000006d0
        /*00ec*/ 	.word	0x000000ff
        /*00f0*/ 	.word	0x00000040
        /*00f4*/ 	.short	0x0100
        /*00f6*/ 	.byte	0x06
	.zero		1


	//   ....[7]....
        /*00f8*/ 	.word	0x00000760
        /*00fc*/ 	.word	0x000000ff
        /*0100*/ 	.word	0x00000048
        /*0104*/ 	.short	0x0100
        /*0106*/ 	.byte	0x06
	.zero		1


	//   ....[8]....
        /*0108*/ 	.word	0x00001490
        /*010c*/ 	.word	0x00000003
        /*0110*/ 	.word	0x00000000
        /*0114*/ 	.short	0x010a
        /*0116*/ 	.byte	0x3f
	.zero		1


	//   ....[9]....
        /*0118*/ 	.word	0x000014d0
        /*011c*/ 	.word	0x00000003
        /*0120*/ 	.word	0x00000000
        /*0124*/ 	.short	0x010a
        /*0126*/ 	.byte	0x3f
	.zero		1


	//   ....[10]....
        /*0128*/ 	.word	0x000018a0
        /*012c*/ 	.word	0x00000005
        /*0130*/ 	.word	0x00000000
        /*0134*/ 	.short	0x010a
        /*0136*/ 	.byte	0x3f
	.zero		1


	//   ....[11]....
        /*0138*/ 	.word	0x000018e0
        /*013c*/ 	.word	0x00000005
        /*0140*/ 	.word	0x00000000
        /*0144*/ 	.short	0x010a
        /*0146*/ 	.byte	0x3f
	.zero		1


	//   ....[12]....
        /*0148*/ 	.word	0x00001b40
        /*014c*/ 	.word	0x00000005
        /*0150*/ 	.word	0x00000000
        /*0154*/ 	.short	0x0101
        /*0156*/ 	.byte	0x3f
	.zero		1


	//   ....[13]....
        /*0158*/ 	.word	0x00001d60
        /*015c*/ 	.word	0x00000003
        /*0160*/ 	.word	0x00000000
        /*0164*/ 	.short	0x0101
        /*0166*/ 	.byte	0x3f
	.zero		1


	//   ....[14]....
        /*0168*/ 	.word	0x00005340
        /*016c*/ 	.word	0x0000000e
        /*0170*/ 	.word	0x00000018
        /*0174*/ 	.short	0x010a
        /*0176*/ 	.byte	0x3f
	.zero		1


	//   ....[15]....
        /*0178*/ 	.word	0x000056f0
        /*017c*/ 	.word	0x00000006
        /*0180*/ 	.word	0x00000048
        /*0184*/ 	.short	0x0101
        /*0186*/ 	.byte	0x3f
	.zero		1


	//   ....[16]....
        /*0188*/ 	.word	0x00005e20
        /*018c*/ 	.word	0x00000007
        /*0190*/ 	.word	0x00000000
        /*0194*/ 	.short	0x010a
        /*0196*/ 	.byte	0x3f
	.zero		1


	//   ....[17]....
        /*0198*/ 	.word	0x00005ea0
        /*019c*/ 	.word	0x00000009
        /*01a0*/ 	.word	0x00000000
        /*01a4*/ 	.short	0x010a
        /*01a6*/ 	.byte	0x3f
	.zero		1


	//   ....[18]....
        /*01a8*/ 	.word	0x00005f30
        /*01ac*/ 	.word	0x00000003
        /*01b0*/ 	.word	0x00000000
        /*01b4*/ 	.short	0x010a
        /*01b6*/ 	.byte	0x3f
	.zero		1


	//   ....[19]....
        /*01b8*/ 	.word	0x00005f90
        /*01bc*/ 	.word	0x00000003
        /*01c0*/ 	.word	0x00000000
        /*01c4*/ 	.short	0x010a
        /*01c6*/ 	.byte	0x3f
	.zero		1


	//   ....[20]....
        /*01c8*/ 	.word	0x00005fe0
        /*01cc*/ 	.word	0x00000005
        /*01d0*/ 	.word	0x00000000
        /*01d4*/ 	.short	0x010a
        /*01d6*/ 	.byte	0x3f
	.zero		1


	//   ....[21]....
        /*01d8*/ 	.word	0x000060b0
        /*01dc*/ 	.word	0x0000000e
        /*01e0*/ 	.word	0x00000018
        /*01e4*/ 	.short	0x010a
        /*01e6*/ 	.byte	0x3f
	.zero		1


	//   ....[22]....
        /*01e8*/ 	.word	0x00006180
        /*01ec*/ 	.word	0x00000007
        /*01f0*/ 	.word	0x00000000
        /*01f4*/ 	.short	0x010a
        /*01f6*/ 	.byte	0x3f
	.zero		1


	//   ....[23]....
        /*01f8*/ 	.word	0x000061d0
        /*01fc*/ 	.word	0x00000009
        /*0200*/ 	.word	0x00000000
        /*0204*/ 	.short	0x010a
        /*0206*/ 	.byte	0x3f
	.zero		1


	//----- nvinfo : EIATTR_NUM_MBARRIERS
	.align		4
.L_35:
        /*0208*/ 	.byte	0x03, 0x38
        /*020a*/ 	.short	0x0008


	//----- nvinfo : EIATTR_EXIT_INSTR_OFFSETS
	.align		4
        /*020c*/ 	.byte	0x04, 0x1c
        /*020e*/ 	.short	(.L_37 - .L_36)


	//   ....[0]....
.L_36:
        /*0210*/ 	.word	0x00000930


	//   ....[1]....
        /*0214*/ 	.word	0x00001140


	//   ....[2]....
        /*0218*/ 	.word	0x00004980


	//   ....[3]....
        /*021c*/ 	.word	0x00004ee0


	//   ....[4]....
        /*0220*/ 	.word	0x00005f80


	//----- nvinfo : EIATTR_MAX_THREADS
	.align		4
.L_37:
        /*0224*/ 	.byte	0x04, 0x05
        /*0226*/ 	.short	(.L_39 - .L_38)
.L_38:
        /*0228*/ 	.word	0x00000180
        /*022c*/ 	.word	0x00000001
        /*0230*/ 	.word	0x00000001


	//----- nvinfo : EIATTR_CRS_STACK_SIZE
	.align		4
.L_39:
        /*0234*/ 	.byte	0x04, 0x1e
        /*0236*/ 	.short	(.L_41 - .L_40)
.L_40:
        /*0238*/ 	.word	0x00000000


	//----- nvinfo : EIATTR_CBANK_PARAM_SIZE
	.align		4
.L_41:
        /*023c*/ 	.byte	0x03, 0x19
        /*023e*/ 	.short	0x0470


	//----- nvinfo : EIATTR_PARAM_CBANK
	.align		4
        /*0240*/ 	.byte	0x04, 0x0a
        /*0242*/ 	.short	(.L_43 - .L_42)
	.align		4
.L_42:
        /*0244*/ 	.word	index@(.nv.constant0._ZN7cutlass13device_kernelINS_4gemm6kernel13GemmUniversalIN4cute5tupleIJiiiiEEENS1_10collective13CollectiveMmaINS1_34MainloopSm90TmaGmmaWarpSpecializedILi3ENS5_IJNS4_1CILi2EEESB_NSA_ILi1EEEEEENS1_35KernelTmaWarpSpecializedCooperativeEEENS5_IJNSA_ILi128EEENSA_ILi64EEESH_EEENS_10bfloat16_tENS5_IJlSC_lEEESJ_SK_NS4_8TiledMMAINS4_8MMA_AtomIJNS4_4SM904GMMA27MMA_64x64x16_F32BF16BF16_SSILNSO_5MajorE0ELSQ_0ELNSO_7ScaleInE1ELSR_1EEEEEENS4_6LayoutINS5_IJSB_SC_SC_EEENS5_IJSC_NSA_ILi0EEESW_EEEEENS5_IJNS4_10UnderscoreESZ_SZ_EEEEENS4_23SM90_TMA_LOAD_MULTICASTENS4_14ComposedLayoutINS4_7SwizzleILi3ELi4ELi3EEENS4_18smem_ptr_flag_bitsILi16EEENSU_INS5_IJNSA_ILi8EEESH_EEENS5_IJSH_SC_EEEEEEEvNS4_8identityES12_S1C_vS1D_EENS_8epilogue10collective6detail29Sm90TmaWarpSpecializedAdapterINS1G_15DefaultEpilogueISJ_SK_SK_NS1F_6thread17LinearCombinationISJ_Li1EffLNS1K_9ScaleType4KindE0ELNS_15FloatRoundStyleE2ESJ_EENS1_15EpilogueDefaultEEEEEvvEEEEvNT_6ParamsE)
        /*0248*/ 	.short	0x0210
        /*024a*/ 	.short	0x0470


	//----- nvinfo : EIATTR_SW_WAR
	.align		4
.L_43:
        /*024c*/ 	.byte	0x04, 0x36
        /*024e*/ 	.short	(.L_45 - .L_44)
.L_44:
        /*0250*/ 	.word	0x00000008
.L_45:


//--------------------- .nv.callgraph             --------------------------
	.section	.nv.callgraph,"",@"SHT_CUDA_CALLGRAPH"
	.align	4
	.sectionentsize	8
	.align		4
        /*0000*/ 	.word	0x00000000
	.align		4
        /*0004*/ 	.word	0xffffffff
	.align		4
        /*0008*/ 	.word	index@(_ZN7cutlass13device_kernelINS_4gemm6kernel13GemmUniversalIN4cute5tupleIJiiiiEEENS1_10collective13CollectiveMmaINS1_34MainloopSm90TmaGmmaWarpSpecializedILi3ENS5_IJNS4_1CILi2EEESB_NSA_ILi1EEEEEENS1_35KernelTmaWarpSpecializedCooperativeEEENS5_IJNSA_ILi128EEENSA_ILi64EEESH_EEENS_10bfloat16_tENS5_IJlSC_lEEESJ_SK_NS4_8TiledMMAINS4_8MMA_AtomIJNS4_4SM904GMMA27MMA_64x64x16_F32BF16BF16_SSILNSO_5MajorE0ELSQ_0ELNSO_7ScaleInE1ELSR_1EEEEEENS4_6LayoutINS5_IJSB_SC_SC_EEENS5_IJSC_NSA_ILi0EEESW_EEEEENS5_IJNS4_10UnderscoreESZ_SZ_EEEEENS4_23SM90_TMA_LOAD_MULTICASTENS4_14ComposedLayoutINS4_7SwizzleILi3ELi4ELi3EEENS4_18smem_ptr_flag_bitsILi16EEENSU_INS5_IJNSA_ILi8EEESH_EEENS5_IJSH_SC_EEEEEEEvNS4_8identityES12_S1C_vS1D_EENS_8epilogue10collective6detail29Sm90TmaWarpSpecializedAdapterINS1G_15DefaultEpilogueISJ_SK_SK_NS1F_6thread17LinearCombinationISJ_Li1EffLNS1K_9ScaleType4KindE0ELNS_15FloatRoundStyleE2ESJ_EENS1_15EpilogueDefaultEEEEEvvEEEEvNT_6ParamsE)
	.align		4
        /*000c*/ 	.word	index@(__assertfail)
	.align		4
        /*0010*/ 	.word	0x00000000
	.align		4
        /*0014*/ 	.word	0xfffffffe
	.align		4
        /*0018*/ 	.word	0x00000000
	.align		4
        /*001c*/ 	.word	0xfffffffd
	.align		4
        /*0020*/ 	.word	0x00000000
	.align		4
        /*0024*/ 	.word	0xfffffffc


//--------------------- .nv.constant4             --------------------------
	.section	.nv.constant4,"a",@progbits
	.align	8
	.align		8
.nv.constant4:
        /*0000*/ 	.dword	__assertfail
	.align		8
        /*0008*/ 	.dword	__unnamed_1
	.align		8
        /*0010*/ 	.dword	_ZN39_INTERNAL_63870861_4_k_cu_223c6484_35074cuda3std3__45__cpo5beginE
	.align		8
        /*0018*/ 	.dword	_ZN39_INTERNAL_63870861_4_k_cu_223c6484_35074cuda3std3__45__cpo3endE
	.align		8
        /*0020*/ 	.dword	_ZN39_INTERNAL_63870861_4_k_cu_223c6484_35074cuda3std3__45__cpo6cbeginE
	.align		8
        /*0028*/ 	.dword	_ZN39_INTERNAL_63870861_4_k_cu_223c6484_35074cuda3std3__45__cpo4cendE
	.align		8
        /*0030*/ 	.dword	_ZN39_INTERNAL_63870861_4_k_cu_223c6484_35074cuda3std3__441_GLOBAL__N__63870861_4_k_cu_223c6484_35076ignoreE
	.align		8
        /*0038*/ 	.dword	_ZN39_INTERNAL_63870861_4_k_cu_223c6484_35074cuda3std3__419piecewise_constructE
	.align		8
        /*0040*/ 	.dword	_ZN39_INTERNAL_63870861_4_k_cu_223c6484_35074cuda3std3__48in_placeE
	.align		8
        /*0048*/ 	.dword	_ZN39_INTERNAL_63870861_4_k_cu_223c6484_35074cuda3std6ranges3__45__cpo4swapE
	.align		8
        /*0050*/ 	.dword	_ZN39_INTERNAL_63870861_4_k_cu_223c6484_35074cuda3std6ranges3__45__cpo9iter_moveE
	.align		8
        /*0058*/ 	.dword	_ZN39_INTERNAL_63870861_4_k_cu_223c6484_35074cute7productE
	.align		8
        /*0060*/ 	.dword	_ZN39_INTERNAL_63870861_4_k_cu_223c6484_35074cute1_E
	.align		8
        /*0068*/ 	.dword	$str$22
	.align		8
        /*0070*/ 	.dword	$str$23


//--------------------- .text._ZN7cutlass13device_kernelINS_4gemm6kernel13GemmUniversalIN4cute5tupleIJiiiiEEENS1_10collective13CollectiveMmaINS1_34MainloopSm90TmaGmmaWarpSpecializedILi3ENS5_IJNS4_1CILi2EEESB_NSA_ILi1EEEEEENS1_35KernelTmaWarpSpecializedCooperativeEEENS5_IJNSA_ILi128EEENSA_ILi64EEESH_EEENS_10bfloat16_tENS5_IJlSC_lEEESJ_SK_NS4_8TiledMMAINS4_8MMA_AtomIJNS4_4SM904GMMA27MMA_64x64x16_F32BF16BF16_SSILNSO_5MajorE0ELSQ_0ELNSO_7ScaleInE1ELSR_1EEEEEENS4_6LayoutINS5_IJSB_SC_SC_EEENS5_IJSC_NSA_ILi0EEESW_EEEEENS5_IJNS4_10UnderscoreESZ_SZ_EEEEENS4_23SM90_TMA_LOAD_MULTICASTENS4_14ComposedLayoutINS4_7SwizzleILi3ELi4ELi3EEENS4_18smem_ptr_flag_bitsILi16EEENSU_INS5_IJNSA_ILi8EEESH_EEENS5_IJSH_SC_EEEEEEEvNS4_8identityES12_S1C_vS1D_EENS_8epilogue10collective6detail29Sm90TmaWarpSpecializedAdapterINS1G_15DefaultEpilogueISJ_SK_SK_NS1F_6thread17LinearCombinationISJ_Li1EffLNS1K_9ScaleType4KindE0ELNS_15FloatRoundStyleE2ESJ_EENS1_15EpilogueDefaultEEEEEvvEEEEvNT_6ParamsE --------------------------
	.section	.text._ZN7cutlass13device_kernelINS_4gemm6kernel13GemmUniversalIN4cute5tupleIJiiiiEEENS1_10collective13CollectiveMmaINS1_34MainloopSm90TmaGmmaWarpSpecializedILi3ENS5_IJNS4_1CILi2EEESB_NSA_ILi1EEEEEENS1_35KernelTmaWarpSpecializedCooperativeEEENS5_IJNSA_ILi128EEENSA_ILi64EEESH_EEENS_10bfloat16_tENS5_IJlSC_lEEESJ_SK_NS4_8TiledMMAINS4_8MMA_AtomIJNS4_4SM904GMMA27MMA_64x64x16_F32BF16BF16_SSILNSO_5MajorE0ELSQ_0ELNSO_7ScaleInE1ELSR_1EEEEEENS4_6LayoutINS5_IJSB_SC_SC_EEENS5_IJSC_NSA_ILi0EEESW_EEEEENS5_IJNS4_10UnderscoreESZ_SZ_EEEEENS4_23SM90_TMA_LOAD_MULTICASTENS4_14ComposedLayoutINS4_7SwizzleILi3ELi4ELi3EEENS4_18smem_ptr_flag_bitsILi16EEENSU_INS5_IJNSA_ILi8EEESH_EEENS5_IJSH_SC_EEEEEEEvNS4_8identityES12_S1C_vS1D_EENS_8epilogue10collective6detail29Sm90TmaWarpSpecializedAdapterINS1G_15DefaultEpilogueISJ_SK_SK_NS1F_6thread17LinearCombinationISJ_Li1EffLNS1K_9ScaleType4KindE0ELNS_15FloatRoundStyleE2ESJ_EENS1_15EpilogueDefaultEEEEEvvEEEEvNT_6ParamsE,"ax",@progbits
	.align	128
.text._ZN7cutlass13device_kernelINS_4gemm6kernel13GemmUniversalIN4cute5tupleIJiiiiEEENS1_10collective13CollectiveMmaINS1_34MainloopSm90TmaGmmaWarpSpecializedILi3ENS5_IJNS4_1CILi2EEESB_NSA_ILi1EEEEEENS1_35KernelTmaWarpSpecializedCooperativeEEENS5_IJNSA_ILi128EEENSA_ILi64EEESH_EEENS_10bfloat16_tENS5_IJlSC_lEEESJ_SK_NS4_8TiledMMAINS4_8MMA_AtomIJNS4_4SM904GMMA27MMA_64x64x16_F32BF16BF16_SSILNSO_5MajorE0ELSQ_0ELNSO_7ScaleInE1ELSR_1EEEEEENS4_6LayoutINS5_IJSB_SC_SC_EEENS5_IJSC_NSA_ILi0EEESW_EEEEENS5_IJNS4_10UnderscoreESZ_SZ_EEEEENS4_23SM90_TMA_LOAD_MULTICASTENS4_14ComposedLayoutINS4_7SwizzleILi3ELi4ELi3EEENS4_18smem_ptr_flag_bitsILi16EEENSU_INS5_IJNSA_ILi8EEESH_EEENS5_IJSH_SC_EEEEEEEvNS4_8identityES12_S1C_vS1D_EENS_8epilogue10collective6detail29Sm90TmaWarpSpecializedAdapterINS1G_15DefaultEpilogueISJ_SK_SK_NS1F_6thread17LinearCombinationISJ_Li1EffLNS1K_9ScaleType4KindE0ELNS_15FloatRoundStyleE2ESJ_EENS1_15EpilogueDefaultEEEEEvvEEEEvNT_6ParamsE:
        .type           _ZN7cutlass13device_kernelINS_4gemm6kernel13GemmUniversalIN4cute5tupleIJiiiiEEENS1_10collective13CollectiveMmaINS1_34MainloopSm90TmaGmmaWarpSpecializedILi3ENS5_IJNS4_1CILi2EEESB_NSA_ILi1EEEEEENS1_35KernelTmaWarpSpecializedCooperativeEEENS5_IJNSA_ILi128EEENSA_ILi64EEESH_EEENS_10bfloat16_tENS5_IJlSC_lEEESJ_SK_NS4_8TiledMMAINS4_8MMA_AtomIJNS4_4SM904GMMA27MMA_64x64x16_F32BF16BF16_SSILNSO_5MajorE0ELSQ_0ELNSO_7ScaleInE1ELSR_1EEEEEENS4_6LayoutINS5_IJSB_SC_SC_EEENS5_IJSC_NSA_ILi0EEESW_EEEEENS5_IJNS4_10UnderscoreESZ_SZ_EEEEENS4_23SM90_TMA_LOAD_MULTICASTENS4_14ComposedLayoutINS4_7SwizzleILi3ELi4ELi3EEENS4_18smem_ptr_flag_bitsILi16EEENSU_INS5_IJNSA_ILi8EEESH_EEENS5_IJSH_SC_EEEEEEEvNS4_8identityES12_S1C_vS1D_EENS_8epilogue10collective6detail29Sm90TmaWarpSpecializedAdapterINS1G_15DefaultEpilogueISJ_SK_SK_NS1F_6thread17LinearCombinationISJ_Li1EffLNS1K_9ScaleType4KindE0ELNS_15FloatRoundStyleE2ESJ_EENS1_15EpilogueDefaultEEEEEvvEEEEvNT_6ParamsE,@function
        .size           _ZN7cutlass13device_kernelINS_4gemm6kernel13GemmUniversalIN4cute5tupleIJiiiiEEENS1_10collective13CollectiveMmaINS1_34MainloopSm90TmaGmmaWarpSpecializedILi3ENS5_IJNS4_1CILi2EEESB_NSA_ILi1EEEEEENS1_35KernelTmaWarpSpecializedCooperativeEEENS5_IJNSA_ILi128EEENSA_ILi64EEESH_EEENS_10bfloat16_tENS5_IJlSC_lEEESJ_SK_NS4_8TiledMMAINS4_8MMA_AtomIJNS4_4SM904GMMA27MMA_64x64x16_F32BF16BF16_SSILNSO_5MajorE0ELSQ_0ELNSO_7ScaleInE1ELSR_1EEEEEENS4_6LayoutINS5_IJSB_SC_SC_EEENS5_IJSC_NSA_ILi0EEESW_EEEEENS5_IJNS4_10UnderscoreESZ_SZ_EEEEENS4_23SM90_TMA_LOAD_MULTICASTENS4_14ComposedLayoutINS4_7SwizzleILi3ELi4ELi3EEENS4_18smem_ptr_flag_bitsILi16EEENSU_INS5_IJNSA_ILi8EEESH_EEENS5_IJSH_SC_EEEEEEEvNS4_8identityES12_S1C_vS1D_EENS_8epilogue10collective6detail29Sm90TmaWarpSpecializedAdapterINS1G_15DefaultEpilogueISJ_SK_SK_NS1F_6thread17LinearCombinationISJ_Li1EffLNS1K_9ScaleType4KindE0ELNS_15FloatRoundStyleE2ESJ_EENS1_15EpilogueDefaultEEEEEvvEEEEvNT_6ParamsE,(.L_x_133 - _ZN7cutlass13device_kernelINS_4gemm6kernel13GemmUniversalIN4cute5tupleIJiiiiEEENS1_10collective13CollectiveMmaINS1_34MainloopSm90TmaGmmaWarpSpecializedILi3ENS5_IJNS4_1CILi2EEESB_NSA_ILi1EEEEEENS1_35KernelTmaWarpSpecializedCooperativeEEENS5_IJNSA_ILi128EEENSA_ILi64EEESH_EEENS_10bfloat16_tENS5_IJlSC_lEEESJ_SK_NS4_8TiledMMAINS4_8MMA_AtomIJNS4_4SM904GMMA27MMA_64x64x16_F32BF16BF16_SSILNSO_5MajorE0ELSQ_0ELNSO_7ScaleInE1ELSR_1EEEEEENS4_6LayoutINS5_IJSB_SC_SC_EEENS5_IJSC_NSA_ILi0EEESW_EEEEENS5_IJNS4_10UnderscoreESZ_SZ_EEEEENS4_23SM90_TMA_LOAD_MULTICASTENS4_14ComposedLayoutINS4_7SwizzleILi3ELi4ELi3EEENS4_18smem_ptr_flag_bitsILi16EEENSU_INS5_IJNSA_ILi8EEESH_EEENS5_IJSH_SC_EEEEEEEvNS4_8identityES12_S1C_vS1D_EENS_8epilogue10collective6detail29Sm90TmaWarpSpecializedAdapterINS1G_15DefaultEpilogueISJ_SK_SK_NS1F_6thread17LinearCombinationISJ_Li1EffLNS1K_9ScaleType4KindE0ELNS_15FloatRoundStyleE2ESJ_EENS1_15EpilogueDefaultEEEEEvvEEEEvNT_6ParamsE)
        .other          _ZN7cutlass13device_kernelINS_4gemm6kernel13GemmUniversalIN4cute5tupleIJiiiiEEENS1_10collective13CollectiveMmaINS1_34MainloopSm90TmaGmmaWarpSpecializedILi3ENS5_IJNS4_1CILi2EEESB_NSA_ILi1EEEEEENS1_35KernelTmaWarpSpecializedCooperativeEEENS5_IJNSA_ILi128EEENSA_ILi64EEESH_EEENS_10bfloat16_tENS5_IJlSC_lEEESJ_SK_NS4_8TiledMMAINS4_8MMA_AtomIJNS4_4SM904GMMA27MMA_64x64x16_F32BF16BF16_SSILNSO_5MajorE0ELSQ_0ELNSO_7ScaleInE1ELSR_1EEEEEENS4_6LayoutINS5_IJSB_SC_SC_EEENS5_IJSC_NSA_ILi0EEESW_EEEEENS5_IJNS4_10UnderscoreESZ_SZ_EEEEENS4_23SM90_TMA_LOAD_MULTICASTENS4_14ComposedLayoutINS4_7SwizzleILi3ELi4ELi3EEENS4_18smem_ptr_flag_bitsILi16EEENSU_INS5_IJNSA_ILi8EEESH_EEENS5_IJSH_SC_EEEEEEEvNS4_8identityES12_S1C_vS1D_EENS_8epilogue10collective6detail29Sm90TmaWarpSpecializedAdapterINS1G_15DefaultEpilogueISJ_SK_SK_NS1F_6thread17LinearCombinationISJ_Li1EffLNS1K_9ScaleType4KindE0ELNS_15FloatRoundStyleE2ESJ_EENS1_15EpilogueDefaultEEEEEvvEEEEvNT_6ParamsE,@"STO_CUDA_ENTRY STV_DEFAULT"
_ZN7cutlass13device_kernelINS_4gemm6kernel13GemmUniversalIN4cute5tupleIJiiiiEEENS1_10collective13CollectiveMmaINS1_34MainloopSm90TmaGmmaWarpSpecializedILi3ENS5_IJNS4_1CILi2EEESB_NSA_ILi1EEEEEENS1_35KernelTmaWarpSpecializedCooperativeEEENS5_IJNSA_ILi128EEENSA_ILi64EEESH_EEENS_10bfloat16_tENS5_IJlSC_lEEESJ_SK_NS4_8TiledMMAINS4_8MMA_AtomIJNS4_4SM904GMMA27MMA_64x64x16_F32BF16BF16_SSILNSO_5MajorE0ELSQ_0ELNSO_7ScaleInE1ELSR_1EEEEEENS4_6LayoutINS5_IJSB_SC_SC_EEENS5_IJSC_NSA_ILi0EEESW_EEEEENS5_IJNS4_10UnderscoreESZ_SZ_EEEEENS4_23SM90_TMA_LOAD_MULTICASTENS4_14ComposedLayoutINS4_7SwizzleILi3ELi4ELi3EEENS4_18smem_ptr_flag_bitsILi16EEENSU_INS5_IJNSA_ILi8EEESH_EEENS5_IJSH_SC_EEEEEEEvNS4_8identityES12_S1C_vS1D_EENS_8epilogue10collective6detail29Sm90TmaWarpSpecializedAdapterINS1G_15DefaultEpilogueISJ_SK_SK_NS1F_6thread17LinearCombinationISJ_Li1EffLNS1K_9ScaleType4KindE0ELNS_15FloatRoundStyleE2ESJ_EENS1_15EpilogueDefaultEEEEEvvEEEEvNT_6ParamsE:
[----:B------:R-:W0:Y:S01]  /*0000*/  LDC R1, c[0x0][0x28] ;  /* 0x00000a00ff017b82 */ /* 0x000e220000000800 */
[----:B------:R-:W1:Y:S01]  /*0010*/  S2R R18, SR_TID.X ;  /* 0x0000000000127919 */ /* 0x000e620000002100 */
[----:B------:R-:W-:Y:S01]  /*0020*/  ELECT P0, URZ, PT ;  /* 0x00000000003f782f */ /* 0x000fe20003800000 */
[----:B------:R-:W-:Y:S01]  /*0030*/  BSSY B0, `(.L_x_0) ;  /* 0x000000f000007945 */ /* 0x000fe20003800000 */
[--C-:B-1----:R-:W-:Y:S02]  /*0040*/  SHF.R.U32.HI R0, RZ, 0x5, R18.reuse ;  /* 0x00000005ff007819 */ /* 0x102fe40000011612 */
[----:B------:R-:W-:-:S03]  /*0050*/  SHF.R.U32.HI R3, RZ, 0x7, R18 ;  /* 0x00000007ff037819 */ /* 0x000fc60000011612 */
[----:B------:R-:W1:Y:S04]  /*0060*/  SHFL.IDX PT, R2, R0, RZ, 0x1f ;  /* 0x00001fff00027589 */ /* 0x000e6800000e0000 */
[----:B------:R2:W3:Y:S01]  /*0070*/  SHFL.IDX PT, R5, R3, RZ, 0x1f ;  /* 0x00001fff03057589 */ /* 0x0004e200000e0000 */
[----:B-1----:R-:W-:-:S13]  /*0080*/  ISETP.NE.OR P0, PT, R2, RZ, !P0 ;  /* 0x000000ff0200720c */ /* 0x002fda0004705670 */
[----:B0-23--:R-:W-:Y:S05]  /*0090*/  @P0 BRA `(.L_x_1) ;  /* 0x0000000000200947 */ /* 0x00dfea0003800000 */
[----:B------:R-:W-:Y:S02]  /*00a0*/  ULDC.64 UR4, c[0x0][0x198] ;  /* 0x0000660000047ab9 */ /* 0x000fe40000000a00 */
[----:B------:R-:W-:Y:S02]  /*00b0*/  UIADD3 UR6, UP0, UR4, 0xf0, URZ ;  /* 0x000000f004067890 */ /* 0x000fe4000ff1e03f */
[----:B------:R-:W-:Y:S02]  /*00c0*/  UIADD3 UR4, UP1, UR4, 0x1f0, URZ ;  /* 0x000001f004047890 */ /* 0x000fe4000ff3e03f */
[----:B------:R-:W-:Y:S02]  /*00d0*/  UIADD3.X UR7, URZ, UR5, URZ, UP0, !UPT ;  /* 0x000000053f077290 */ /* 0x000fe400087fe43f */
[----:B------:R-:W-:-:S07]  /*00e0*/  UIADD3.X UR5, URZ, UR5, URZ, UP1, !UPT ;  /* 0x000000053f057290 */ /* 0x000fce0008ffe43f */
[----:B------:R0:W-:Y:S02]  /*00f0*/  UTMACCTL.PF [UR6] ;  /* 0x00000000060079b9 */ /* 0x0001e40008040000 */
[----:B------:R0:W-:Y:S02]  /*0100*/  UTMACCTL.PF [UR4] ;  /* 0x00000000040079b9 */ /* 0x0001e40008040000 */
[----:B0-----:R-:W-:Y:S01]  /*0110*/  NOP ;  /* 0x0000000000007918 */ /* 0x001fe20000000000 */
.L_x_1:
[----:B------:R-:W-:Y:S05]  /*0120*/  BSYNC B0 ;  /* 0x0000000000007941 */ /* 0x000fea0003800000 */
.L_x_0:
[----:B------:R-:W0:Y:S02]  /*0130*/  SHFL.IDX PT, R3, R0, RZ, 0x1f ;  /* 0x00001fff00037589 */ /* 0x000e2400000e0000 */
[----:B0-----:R-:W-:-:S13]  /*0140*/  ISETP.NE.AND P0, PT, R3, RZ, PT ;  /* 0x000000ff0300720c */ /* 0x001fda0003f05270 */
[----:B------:R-:W-:Y:S05]  /*0150*/  @P0 BRA `(.L_x_2) ;  /* 0x0000000000500947 */ /* 0x000fea0003800000 */
[----:B------:R-:W0:Y:S01]  /*0160*/  S2UR UR8, SR_CgaCtaId ;  /* 0x00000000000879c3 */ /* 0x000e220000008800 */
[----:B------:R-:W-:Y:S01]  /*0170*/  UMOV UR4, 0x400 ;  /* 0x0000040000047882 */ /* 0x000fe20000000000 */
[----:B------:R-:W-:Y:S01]  /*0180*/  UMOV UR5, 0x1 ;  /* 0x0000000100057882 */ /* 0x000fe20000000000 */
[----:B------:R-:W-:Y:S01]  /*0190*/  UMOV UR6, 0x6 ;  /* 0x0000000600067882 */ /* 0x000fe20000000000 */
[----:B------:R-:W-:Y:S01]  /*01a0*/  ELECT P0, URZ, PT ;  /* 0x00000000003f782f */ /* 0x000fe20003800000 */
[----:B------:R-:W-:-:S04]  /*01b0*/  UIADD3 UR6, -UR6, 0x100000, URZ ;  /* 0x0010000006067890 */ /* 0x000fc8000fffe13f */
[----:B------:R-:W-:Y:S02]  /*01c0*/  USHF.L.U32 UR7, UR6, 0xb, URZ ;  /* 0x0000000b06077899 */ /* 0x000fe4000800063f */
[----:B------:R-:W-:Y:S02]  /*01d0*/  USHF.L.U32 UR6, UR6, 0x1, URZ ;  /* 0x0000000106067899 */ /* 0x000fe4000800063f */
[----:B0-----:R-:W-:Y:S02]  /*01e0*/  ULEA UR8, UR8, UR4, 0x18 ;  /* 0x0000000408087291 */ /* 0x001fe4000f8ec03f */
[----:B------:R-:W-:-:S04]  /*01f0*/  UIADD3 UR4, -UR5, 0x100000, URZ ;  /* 0x0010000005047890 */ /* 0x000fc8000fffe13f */
[----:B------:R-:W-:Y:S02]  /*0200*/  USHF.L.U32 UR5, UR4, 0xb, URZ ;  /* 0x0000000b04057899 */ /* 0x000fe4000800063f */
[----:B------:R-:W-:Y:S01]  /*0210*/  USHF.L.U32 UR4, UR4, 0x1, URZ ;  /* 0x0000000104047899 */ /* 0x000fe2000800063f */
[----:B------:R-:W0:Y:S11]  /*0220*/  FENCE.VIEW.ASYNC.S ;  /* 0x00000000000073c6 */ /* 0x000e360000000000 */
[----:B0-----:R0:W1:Y:S01]  /*0230*/  SYNCS.EXCH.64 URZ, [UR8], UR4 ;  /* 0x00000004083f75b2 */ /* 0x0010620008000100 */
[----:B------:R0:W2:Y:S01]  /*0240*/  SYNCS.EXCH.64 URZ, [UR8+0x18], UR6 ;  /* 0x00001806083f75b2 */ /* 0x0000a20008000100 */
[----:B------:R0:W3:Y:S01]  /*0250*/  SYNCS.EXCH.64 URZ, [UR8+0x8], UR4 ;  /* 0x00000804083f75b2 */ /* 0x0000e20008000100 */
[----:B------:R0:W4:Y:S01]  /*0260*/  SYNCS.EXCH.64 URZ, [UR8+0x20], UR6 ;  /* 0x00002006083f75b2 */ /* 0x0001220008000100 */
[----:B------:R0:W0:Y:S01]  /*0270*/  SYNCS.EXCH.64 URZ, [UR8+0x10], UR4 ;  /* 0x00001004083f75b2 */ /* 0x0000220008000100 */
[----:B------:R0:W0:Y:S01]  /*0280*/  SYNCS.EXCH.64 URZ, [UR8+0x28], UR6 ;  /* 0x00002806083f75b2 */ /* 0x0000220008000100 */
[----:B------:R-:W-:Y:S01]  /*0290*/  NOP ;  /* 0x0000000000007918 */ /* 0x000fe20000000000 */
.L_x_2:
[----:B------:R-:W-:Y:S01]  /*02a0*/  SHF.R.S32.HI R7, RZ, 0x1f, R18 ;  /* 0x0000001fff077819 */ /* 0x000fe20000011412 */
[----:B------:R-:W5:Y:S01]  /*02b0*/  SHFL.IDX PT, R0, R0, RZ, 0x1f ;  /* 0x00001fff00007589 */ /* 0x000f6200000e0000 */
[----:B0-----:R-:W0:Y:S01]  /*02c0*/  S2UR UR8, SR_CTAID.X ;  /* 0x00000000000879c3 */ /* 0x001e220000002500 */
[----:B------:R-:W-:Y:S02]  /*02d0*/  ELECT P0, URZ, PT ;  /* 0x00000000003f782f */ /* 0x000fe40003800000 */
[----:B------:R-:W-:Y:S01]  /*02e0*/  LEA.HI R7, R7, R18, RZ, 0x7 ;  /* 0x0000001207077211 */ /* 0x000fe200078f38ff */
[----:B------:R-:W1:Y:S01]  /*02f0*/  S2R R4, SR_CTAID.Y ;  /* 0x0000000000047919 */ /* 0x000e620000002600 */
[----:B------:R-:W-:Y:S01]  /*0300*/  SHF.R.S32.HI R8, RZ, 0x1f, R3 ;  /* 0x0000001fff087819 */ /* 0x000fe20000011403 */
[----:B------:R-:W-:Y:S01]  /*0310*/  ULDC UR4, c[0x0][0x150] ;  /* 0x0000540000047ab9 */ /* 0x000fe20000000800 */
[----:B------:R-:W-:Y:S01]  /*0320*/  LOP3.LUT R7, R7, 0xffffff80, RZ, 0xc0, !PT ;  /* 0xffffff8007077812 */ /* 0x000fe200078ec0ff */
[----:B------:R-:W-:Y:S01]  /*0330*/  NOP ;  /* 0x0000000000007918 */ /* 0x000fe20000000000 */
[----:B------:R-:W-:Y:S01]  /*0340*/  LEA.HI R8, R8, R3, RZ, 0x2 ;  /* 0x0000000308087211 */ /* 0x000fe200078f10ff */
[----:B------:R-:W2:Y:S01]  /*0350*/  LDC R10, c[0x0][0x144] ;  /* 0x00005100ff0a7b82 */ /* 0x000ea20000000800 */
[----:B------:R-:W-:Y:S01]  /*0360*/  NOP ;  /* 0x0000000000007918 */ /* 0x000fe20000000000 */
[----:B------:R-:W-:Y:S01]  /*0370*/  IMAD.IADD R6, R18, 0x1, -R7 ;  /* 0x0000000112067824 */ /* 0x000fe200078e0a07 */
[----:B------:R-:W-:Y:S01]  /*0380*/  LOP3.LUT R8, R8, 0x3ffffffc, RZ, 0xc0, !PT ;  /* 0x3ffffffc08087812 */ /* 0x000fe200078ec0ff */
[----:B------:R-:W-:Y:S01]  /*0390*/  IMAD.MOV.U32 R23, RZ, RZ, 0x1 ;  /* 0x00000001ff177424 */ /* 0x000fe200078e00ff */
[----:B------:R-:W-:-:S02]  /*03a0*/  ISETP.NE.AND P3, PT, R5, RZ, PT ;  /* 0x000000ff0500720c */ /* 0x000fc40003f65270 */
[----:B------:R-:W-:Y:S01]  /*03b0*/  SHF.R.S32.HI R7, RZ, 0x1f, R6 ;  /* 0x0000001fff077819 */ /* 0x000fe20000011406 */
[----:B------:R-:W-:Y:S01]  /*03c0*/  IMAD.IADD R8, R3, 0x1, -R8 ;  /* 0x0000000103087824 */ /* 0x000fe200078e0a08 */
[----:B------:R-:W3:Y:S02]  /*03d0*/  LDC R13, c[0x0][0x140] ;  /* 0x00005000ff0d7b82 */ /* 0x000ee40000000800 */
[----:B------:R-:W-:Y:S02]  /*03e0*/  LEA.HI R7, R7, R6, RZ, 0x3 ;  /* 0x0000000607077211 */ /* 0x000fe400078f18ff */
[----:B-----5:R-:W-:Y:S02]  /*03f0*/  ISETP.NE.OR P0, PT, R0, RZ, !P0 ;  /* 0x000000ff0000720c */ /* 0x020fe40004705670 */
[--C-:B------:R-:W-:Y:S02]  /*0400*/  SHF.R.S32.HI R0, RZ, 0x3, R7.reuse ;  /* 0x00000003ff007819 */ /* 0x100fe40000011407 */
[----:B------:R-:W-:-:S02]  /*0410*/  SHF.R.S32.HI R7, RZ, 0x1f, R7 ;  /* 0x0000001fff077819 */ /* 0x000fc40000011407 */
[----:B0-----:R-:W-:Y:S02]  /*0420*/  I2FP.F32.U32 R9, UR8 ;  /* 0x0000000800097c45 */ /* 0x001fe40008201000 */
[----:B------:R-:W-:-:S03]  /*0430*/  LEA.HI R7, R7, R0, RZ, 0x2 ;  /* 0x0000000007077211 */ /* 0x000fc600078f10ff */
[----:B------:R-:W-:Y:S01]  /*0440*/  FMUL R9, R9, UR4 ;  /* 0x0000000409097c20 */ /* 0x000fe20008400000 */
[----:B------:R-:W-:Y:S01]  /*0450*/  LOP3.LUT R7, R7, 0xfffffffc, RZ, 0xc0, !PT ;  /* 0xfffffffc07077812 */ /* 0x000fe200078ec0ff */
[----:B------:R-:W-:Y:S01]  /*0460*/  VOTEU.ALL UP0, P0 ;  /* 0x00000000003f7886 */ /* 0x000fe20000000000 */
[----:B-1----:R-:W-:Y:S01]  /*0470*/  I2FP.F32.U32 R3, R4 ;  /* 0x0000000400037245 */ /* 0x002fe20000201000 */
[----:B------:R-:W-:Y:S01]  /*0480*/  ULDC UR4, c[0x0][0x154] ;  /* 0x0000550000047ab9 */ /* 0x000fe20000000800 */
[----:B------:R-:W-:Y:S01]  /*0490*/  VOTEU.ALL UP1, P0 ;  /* 0x00000000003f7886 */ /* 0x000fe20000020000 */
[----:B------:R-:W0:Y:S01]  /*04a0*/  F2I.U32.TRUNC.NTZ R9, R9 ;  /* 0x0000000900097305 */ /* 0x000e22000020f000 */
[----:B------:R-:W-:Y:S01]  /*04b0*/  IMAD.IADD R7, R0, 0x1, -R7 ;  /* 0x0000000100077824 */ /* 0x000fe200078e0a07 */
[----:B------:R-:W1:Y:S01]  /*04c0*/  @!UP0 S2UR UR7, SR_CgaCtaId ;  /* 0x00000000000789c3 */ /* 0x000e620000008800 */
[----:B------:R-:W-:Y:S01]  /*04d0*/  FMUL R12, R3, UR4 ;  /* 0x00000004030c7c20 */ /* 0x000fe20008400000 */
[----:B------:R-:W-:Y:S01]  /*04e0*/  UMOV UR4, 0x20 ;  /* 0x0000002000047882 */ /* 0x000fe20000000000 */
[----:B------:R-:W-:Y:S01]  /*04f0*/  IMAD R8, R8, 0x4, R7 ;  /* 0x0000000408087824 */ /* 0x000fe200078e0207 */
[----:B------:R-:W-:Y:S01]  /*0500*/  @!UP0 UMOV UR6, 0x400 ;  /* 0x0000040000068882 */ /* 0x000fe20000000000 */
[----:B------:R-:W-:-:S04]  /*0510*/  @!UP0 UIADD3 UR4, -UR4, 0x100000, URZ ;  /* 0x0010000004048890 */ /* 0x000fc8000fffe13f */
[----:B------:R-:W-:Y:S02]  /*0520*/  @!UP0 USHF.L.U32 UR5, UR4, 0xb, URZ ;  /* 0x0000000b04058899 */ /* 0x000fe4000800063f */
[----:B------:R-:W-:Y:S01]  /*0530*/  @!UP0 USHF.L.U32 UR4, UR4, 0x1, URZ ;  /* 0x0000000104048899 */ /* 0x000fe2000800063f */
[----:B---3--:R-:W-:Y:S01]  /*0540*/  ISETP.EQ.U32.AND P2, PT, R13, 0x1, PT ;  /* 0x000000010d00780c */ /* 0x008fe20003f42070 */
[----:B------:R-:W3:Y:S01]  /*0550*/  F2I.U32.TRUNC.NTZ R12, R12 ;  /* 0x0000000c000c7305 */ /* 0x000ee2000020f000 */
[----:B------:R-:W-:Y:S01]  /*0560*/  LEA.HI R0, R8, R8, RZ, 0x1 ;  /* 0x0000000808007211 */ /* 0x000fe200078f08ff */
[----:B------:R-:W5:Y:S03]  /*0570*/  LDC R7, c[0x0][0x148] ;  /* 0x00005200ff077b82 */ /* 0x000f660000000800 */
[----:B------:R-:W-:Y:S01]  /*0580*/  LOP3.LUT R11, R0, 0xfffffffe, RZ, 0xc0, !PT ;  /* 0xfffffffe000b7812 */ /* 0x000fe200078ec0ff */
[----:B0-----:R-:W-:Y:S01]  /*0590*/  IMAD.MOV R15, RZ, RZ, -R9 ;  /* 0x000000ffff0f7224 */ /* 0x001fe200078e0a09 */
[----:B------:R-:W-:-:S03]  /*05a0*/  SHF.R.S32.HI R9, RZ, 0x1f, R2 ;  /* 0x0000001fff097819 */ /* 0x000fc60000011402 */
[----:B--2---:R-:W-:Y:S01]  /*05b0*/  IMAD R3, R10, R15, UR8 ;  /* 0x000000080a037e24 */ /* 0x004fe2000f8e020f */
[----:B------:R-:W-:Y:S01]  /*05c0*/  LEA.HI R9, R9, R2, RZ, 0x2 ;  /* 0x0000000209097211 */ /* 0x000fe200078f10ff */
[C---:B------:R-:W-:Y:S02]  /*05d0*/  IMAD.IADD R0, R8.reuse, 0x1, -R11 ;  /* 0x0000000108007824 */ /* 0x040fe400078e0a0b */
[----:B------:R-:W-:Y:S01]  /*05e0*/  IMAD.SHL.U32 R11, R8, 0x4, RZ ;  /* 0x00000004080b7824 */ /* 0x000fe200078e00ff */
[----:B------:R-:W-:Y:S01]  /*05f0*/  LOP3.LUT R9, R9, 0xfffffffc, RZ, 0xc0, !PT ;  /* 0xfffffffc09097812 */ /* 0x000fe200078ec0ff */
[----:B---3--:R-:W-:Y:S01]  /*0600*/  IMAD.MOV R21, RZ, RZ, -R12 ;  /* 0x000000ffff157224 */ /* 0x008fe200078e0a0c */
[----:B------:R-:W-:Y:S01]  /*0610*/  ISETP.NE.AND P4, PT, R0, R3, PT ;  /* 0x000000030000720c */ /* 0x000fe20003f85270 */
[----:B-1----:R-:W-:Y:S01]  /*0620*/  @!UP0 ULEA UR6, UR7, UR6, 0x18 ;  /* 0x0000000607068291 */ /* 0x002fe2000f8ec03f */
[----:B------:R-:W-:Y:S01]  /*0630*/  LOP3.LUT R22, R8, 0xc, R11, 0x78, !PT ;  /* 0x0000000c08167812 */ /* 0x000fe200078e780b */
[----:B------:R-:W-:Y:S01]  /*0640*/  IMAD.IADD R0, R2, 0x1, -R9 ;  /* 0x0000000102007824 */ /* 0x000fe200078e0a09 */
[----:B------:R-:W-:Y:S01]  /*0650*/  VOTEU.ALL UP0, P0 ;  /* 0x00000000003f7886 */ /* 0x000fe20000000000 */
[----:B------:R-:W-:Y:S01]  /*0660*/  LOP3.LUT P0, RZ, R6, 0x7, RZ, 0xc0, !PT ;  /* 0x0000000706ff7812 */ /* 0x000fe2000780c0ff */
[----:B------:R-:W-:-:S02]  /*0670*/  VIADD R6, R5, 0xffffffff ;  /* 0xffffffff05067836 */ /* 0x000fc40000000000 */
[----:B------:R-:W-:Y:S01]  /*0680*/  ISETP.NE.AND P1, PT, R0, 0x3, PT ;  /* 0x000000030000780c */ /* 0x000fe20003f25270 */
[----:B-----5:R-:W-:Y:S01]  /*0690*/  IMAD R9, R7, R21, R4 ;  /* 0x0000001507097224 */ /* 0x020fe200078e0204 */
[----:B------:R-:W-:Y:S02]  /*06a0*/  ISETP.LT.U32.AND P0, PT, R22, 0x4, !P0 ;  /* 0x000000041600780c */ /* 0x000fe40004701070 */
[----:B------:R-:W-:Y:S01]  /*06b0*/  ISETP.EQ.OR P1, PT, R0, RZ, !P1 ;  /* 0x000000ff0000720c */ /* 0x000fe20004f22670 */
[----:B------:R-:W0:Y:S02]  /*06c0*/  FENCE.VIEW.ASYNC.S ;  /* 0x00000000000073c6 */ /* 0x000e240000000000 */
[----:B0-----:R0:W1:Y:S01]  /*06d0*/  @!UP0 SYNCS.EXCH.64 URZ, [UR6+0x40], UR4 ;  /* 0x00004004063f85b2 */ /* 0x0010620008000100 */
[----:B------:R-:W-:Y:S02]  /*06e0*/  @P4 LEA.HI R2, R22, R22, RZ, 0x1 ;  /* 0x0000001616024211 */ /* 0x000fe400078f08ff */
[----:B------:R-:W-:-:S02]  /*06f0*/  ISETP.EQ.AND P1, PT, R5, RZ, P1 ;  /* 0x000000ff0500720c */ /* 0x000fc40000f22270 */
[----:B------:R-:W-:Y:S02]  /*0700*/  @P4 SHF.R.S32.HI R2, RZ, 0x1, R2 ;  /* 0x00000001ff024819 */ /* 0x000fe40000011402 */
[----:B------:R-:W-:Y:S02]  /*0710*/  ISETP.GE.U32.AND P6, PT, R6, 0x2, PT ;  /* 0x000000020600780c */ /* 0x000fe40003fc6070 */
[----:B------:R-:W-:Y:S02]  /*0720*/  @P4 ISETP.NE.AND P5, PT, R2, R9, PT ;  /* 0x000000090200420c */ /* 0x000fe40003fa5270 */
[----:B------:R-:W-:Y:S02]  /*0730*/  SEL R2, RZ, 0x1, !P0 ;  /* 0x00000001ff027807 */ /* 0x000fe40004000000 */
[----:B------:R-:W-:Y:S02]  /*0740*/  @P4 SEL R23, RZ, 0x1, P5 ;  /* 0x00000001ff174807 */ /* 0x000fe40002800000 */
[----:B------:R-:W-:Y:S01]  /*0750*/  SEL R19, RZ, 0x1, !P1 ;  /* 0x00000001ff137807 */ /* 0x000fe20004800000 */
[----:B------:R0:W2:Y:S01]  /*0760*/  @!UP1 SYNCS.EXCH.64 URZ, [UR6+0x48], UR4 ;  /* 0x00004804063f95b2 */ /* 0x0000a20008000100 */
[----:B------:R-:W-:Y:S01]  /*0770*/  LOP3.LUT R23, R23, R2, RZ, 0xc0, !PT ;  /* 0x0000000217177212 */ /* 0x000fe200078ec0ff */
[----:B------:R-:W-:Y:S01]  /*0780*/  NOP ;  /* 0x0000000000007918 */ /* 0x000fe20000000000 */
[----:B------:R-:W-:Y:S01]  /*0790*/  SEL R19, R19, 0x2, P6 ;  /* 0x0000000213137807 */ /* 0x000fe20003000000 */
[----:B------:R-:W-:Y:S06]  /*07a0*/  @!P2 BRA `(.L_x_3) ;  /* 0x000000000008a947 */ /* 0x000fec0003800000 */
[----:B-12-4-:R-:W-:Y:S01]  /*07b0*/  UCGABAR_ARV ;  /* 0x00000000000079c7 */ /* 0x016fe20008000000 */
[----:B------:R-:W-:Y:S05]  /*07c0*/  BRA `(.L_x_4) ;  /* 0x0000000000047947 */ /* 0x000fea0003800000 */
.L_x_3:
[----:B-12-4-:R-:W-:Y:S01]  /*07d0*/  NOP ;  /* 0x0000000000007918 */ /* 0x016fe20000000000 */
.L_x_4:
[----:B------:R-:W1:Y:S01]  /*07e0*/  LDC R2, c[0x0][0x65c] ;  /* 0x00019700ff027b82 */ /* 0x000e620000000800 */
[----:B------:R-:W-:Y:S02]  /*07f0*/  IMAD.U32 R8, RZ, RZ, UR8 ;  /* 0x00000008ff087e24 */ /* 0x000fe4000f8e00ff */
[----:B------:R-:W-:Y:S01]  /*0800*/  IMAD.MOV.U32 R9, RZ, RZ, RZ ;  /* 0x000000ffff097224 */ /* 0x000fe200078e00ff */
[----:B-1----:R-:W-:-:S04]  /*0810*/  ISETP.NE.AND P1, PT, R2, 0x1, PT ;  /* 0x000000010200780c */ /* 0x002fc80003f25270 */
[----:B------:R-:W-:-:S09]  /*0820*/  P2R R5, PR, RZ, 0x2 ;  /* 0x00000002ff057803 */ /* 0x000fd20000000000 */
[----:B------:R-:W1:Y:S01]  /*0830*/  @P1 LDC R17, c[0x0][0x10] ;  /* 0x00000400ff111b82 */ /* 0x000e620000000800 */
[----:B------:R-:W-:Y:S02]  /*0840*/  @P1 IMAD.MOV.U32 R5, RZ, RZ, RZ ;  /* 0x000000ffff051224 */ /* 0x000fe400078e00ff */
[----:B------:R-:W-:-:S05]  /*0850*/  @P1 IMAD.MOV.U32 R13, RZ, RZ, RZ ;  /* 0x000000ffff0d1224 */ /* 0x000fca00078e00ff */
[----:B------:R-:W2:Y:S01]  /*0860*/  @!P1 LDC R11, c[0x0][0xc] ;  /* 0x00000300ff0b9b82 */ /* 0x000ea20000000800 */
[----:B-1----:R-:W-:-:S04]  /*0870*/  @P1 IMAD.WIDE.U32 R16, R17, UR8, R4 ;  /* 0x0000000811101c25 */ /* 0x002fc8000f8e0004 */
[----:B------:R-:W-:Y:S02]  /*0880*/  @P1 IMAD.IADD R17, R17, 0x1, R13 ;  /* 0x0000000111111824 */ /* 0x000fe400078e020d */
[----:B--2---:R-:W-:-:S04]  /*0890*/  @!P1 IMAD.WIDE.U32 R8, R4, R11, R8 ;  /* 0x0000000b04089225 */ /* 0x004fc800078e0008 */
[----:B------:R-:W-:Y:S02]  /*08a0*/  @!P1 IMAD.MOV.U32 R16, RZ, RZ, R8 ;  /* 0x000000ffff109224 */ /* 0x000fe400078e0008 */
[----:B------:R-:W-:Y:S01]  /*08b0*/  @!P1 IMAD.MOV.U32 R17, RZ, RZ, R9 ;  /* 0x000000ffff119224 */ /* 0x000fe200078e0009 */
[----:B------:R-:W-:Y:S06]  /*08c0*/  @!P2 BRA `(.L_x_5) ;  /* 0x00000000000ca947 */ /* 0x000fec0003800000 */
[----:B------:R-:W-:Y:S01]  /*08d0*/  UCGABAR_WAIT ;  /* 0x0000000000007dc7 */ /* 0x000fe20008000000 */
[----:B------:R-:W-:Y:S01]  /*08e0*/  CCTL.IVALL ;  /* 0x00000000ff00798f */ /* 0x000fe20002000000 */
[----:B------:R-:W-:Y:S05]  /*08f0*/  BRA `(.L_x_6) ;  /* 0x0000000000047947 */ /* 0x000fea0003800000 */
.L_x_5:
[----:B------:R-:W-:Y:S06]  /*0900*/  BAR.SYNC.DEFER_BLOCKING 0x0 ;  /* 0x0000000000007b1d */ /* 0x000fec0000010000 */
.L_x_6:
[----:B------:R-:W-:Y:S05]  /*0910*/  @!P3 BRA `(.L_x_7) ;  /* 0x00000040001cb947 */ /* 0x000fea0003800000 */
[----:B------:R-:W-:-:S13]  /*0920*/  ISETP.GT.U32.AND P0, PT, R6, 0x1, PT ;  /* 0x000000010600780c */ /* 0x000fda0003f04070 */
[----:B0-----:R-:W-:Y:S05]  /*0930*/  @P0 EXIT ;  /* 0x000000000000094d */ /* 0x001fea0003800000 */
[----:B------:R-:W-:Y:S01]  /*0940*/  ULDC.64 UR4, c[0x0][0x650] ;  /* 0x0001940000047ab9 */ /* 0x000fe20000000a00 */
[----:B------:R-:W-:Y:S01]  /*0950*/  PRMT R0, RZ, 0x7610, R0 ;  /* 0x00007610ff007816 */ /* 0x000fe20000000000 */
[----:B------:R-:W-:Y:S01]  /*0960*/  IMAD.MOV.U32 R60, RZ, RZ, -0x1 ;  /* 0xffffffffff3c7424 */ /* 0x000fe200078e00ff */
[----:B------:R-:W-:Y:S01]  /*0970*/  ISETP.GE.U32.AND P0, PT, R16, UR4, PT ;  /* 0x0000000410007c0c */ /* 0x000fe2000bf06070 */
[----:B------:R-:W-:Y:S02]  /*0980*/  IMAD.MOV.U32 R61, RZ, RZ, -0x1 ;  /* 0xffffffffff3d7424 */ /* 0x000fe400078e00ff */
[----:B------:R-:W-:Y:S01]  /*0990*/  IMAD.MOV.U32 R59, RZ, RZ, -0x1 ;  /* 0xffffffffff3b7424 */ /* 0x000fe200078e00ff */
[----:B------:R-:W-:-:S13]  /*09a0*/  ISETP.GE.U32.AND.EX P0, PT, R17, UR5, PT, P0 ;  /* 0x0000000511007c0c */ /* 0x000fda000bf06100 */
[----:B------:R-:W-:Y:S05]  /*09b0*/  @P0 BRA `(.L_x_8) ;  /* 0x0000000400280947 */ /* 0x000fea0003800000 */
[----:B------:R-:W0:Y:S01]  /*09c0*/  LDC.64 R24, c[0x0][0x628] ;  /* 0x00018a00ff187b82 */ /* 0x000e220000000a00 */
[----:B------:R-:W-:Y:S02]  /*09d0*/  IMAD.MOV.U32 R8, RZ, RZ, R16 ;  /* 0x000000ffff087224 */ /* 0x000fe400078e0010 */
[----:B------:R-:W-:-:S05]  /*09e0*/  IMAD.MOV.U32 R9, RZ, RZ, R17 ;  /* 0x000000ffff097224 */ /* 0x000fca00078e0011 */
[----:B------:R-:W1:Y:S08]  /*09f0*/  LDC R0, c[0x0][0x630] ;  /* 0x00018c00ff007b82 */ /* 0x000e700000000800 */
[----:B------:R-:W2:Y:S01]  /*0a00*/  LDC.64 R26, c[0x0][0x620] ;  /* 0x00018800ff1a7b82 */ /* 0x000ea20000000a00 */
[----:B0-----:R-:W-:-:S04]  /*0a10*/  ISETP.NE.U32.AND P0, PT, R24, RZ, PT ;  /* 0x000000ff1800720c */ /* 0x001fc80003f05070 */
[----:B------:R-:W-:-:S13]  /*0a20*/  ISETP.NE.AND.EX P0, PT, R25, RZ, PT, P0 ;  /* 0x000000ff1900720c */ /* 0x000fda0003f05300 */
[----:B-12---:R-:W-:Y:S05]  /*0a30*/  @!P0 BRA `(.L_x_9) ;  /* 0x0000000000288947 */ /* 0x006fea0003800000 */
[----:B------:R-:W0:Y:S02]  /*0a40*/  LDC R13, c[0x0][0x634] ;  /* 0x00018d00ff0d7b82 */ /* 0x000e240000000800 */
[----:B0-----:R-:W-:-:S05]  /*0a50*/  IADD3 R13, P0, R16, R13, RZ ;  /* 0x0000000d100d7210 */ /* 0x001fca0007f1e0ff */
[----:B------:R-:W-:-:S04]  /*0a60*/  IMAD.X R15, RZ, RZ, R17, P0 ;  /* 0x000000ffff0f7224 */ /* 0x000fc800000e0611 */
[----:B------:R-:W-:-:S04]  /*0a70*/  IMAD.WIDE.U32 R8, R15, R24, RZ ;  /* 0x000000180f087225 */ /* 0x000fc800078e00ff */
[----:B------:R-:W-:-:S04]  /*0a80*/  IMAD.WIDE.U32 R10, P0, R13, R25, R8 ;  /* 0x000000190d0a7225 */ /* 0x000fc80007800008 */
[----:B------:R-:W-:-:S04]  /*0a90*/  IMAD.WIDE.U32 R8, R13, R24, RZ ;  /* 0x000000180d087225 */ /* 0x000fc800078e00ff */
[----:B------:R-:W-:Y:S01]  /*0aa0*/  IMAD.X R13, RZ, RZ, RZ, P0 ;  /* 0x000000ffff0d7224 */ /* 0x000fe200000e06ff */
[----:B------:R-:W-:Y:S01]  /*0ab0*/  IADD3 RZ, P0, R9, R10, RZ ;  /* 0x0000000a09ff7210 */ /* 0x000fe20007f1e0ff */
[----:B------:R-:W-:-:S04]  /*0ac0*/  IMAD.MOV.U32 R12, RZ, RZ, R11 ;  /* 0x000000ffff0c7224 */ /* 0x000fc800078e000b */
[----:B------:R-:W-:-:S08]  /*0ad0*/  IMAD.WIDE.U32.X R8, R15, R25, R12, P0 ;  /* 0x000000190f087225 */ /* 0x000fd000000e040c */
.L_x_9:
[----:B------:R-:W0:Y:S01]  /*0ae0*/  LDC.64 R24, c[0x0][0x640] ;  /* 0x00019000ff187b82 */ /* 0x000e220000000a00 */
[-CC-:B------:R-:W-:Y:S01]  /*0af0*/  SHF.R.U64 R59, R8, R0.reuse, R9.reuse ;  /* 0x00000000083b7219 */ /* 0x180fe20000001209 */
[----:B------:R-:W-:Y:S01]  /*0b00*/  IMAD R30, R7, R21, R4 ;  /* 0x00000015071e7224 */ /* 0x000fe200078e0204 */
[----:B------:R-:W-:Y:S01]  /*0b10*/  SHF.R.U32.HI R0, RZ, R0, R9 ;  /* 0x00000000ff007219 */ /* 0x000fe20000011609 */
[----:B------:R-:W-:Y:S01]  /*0b20*/  IMAD.MOV.U32 R21, RZ, RZ, 0x1 ;  /* 0x00000001ff157424 */ /* 0x000fe200078e00ff */
[----:B------:R-:W-:-:S03]  /*0b30*/  IADD3 R5, P0, RZ, -R59, RZ ;  /* 0x8000003bff057210 */ /* 0x000fc60007f1e0ff */
[----:B------:R-:W1:Y:S02]  /*0b40*/  LDC R6, c[0x0][0x618] ;  /* 0x00018600ff067b82 */ /* 0x000e640000000800 */
[----:B------:R-:W-:-:S04]  /*0b50*/  IMAD.X R9, RZ, RZ, ~R0, P0 ;  /* 0x000000ffff097224 */ /* 0x000fc800000e0e00 */
[-C--:B------:R-:W-:Y:S02]  /*0b60*/  IMAD R0, R9, R26.reuse, RZ ;  /* 0x0000001a09007224 */ /* 0x080fe400078e02ff */
[----:B------:R-:W2:Y:S01]  /*0b70*/  LDC R11, c[0x0][0x608] ;  /* 0x00018200ff0b7b82 */ /* 0x000ea20000000800 */
[----:B------:R-:W-:-:S04]  /*0b80*/  IMAD.WIDE.U32 R8, R5, R26, R16 ;  /* 0x0000001a05087225 */ /* 0x000fc800078e0010 */
[----:B------:R-:W-:-:S03]  /*0b90*/  IMAD R5, R5, R27, R0 ;  /* 0x0000001b05057224 */ /* 0x000fc600078e0200 */
[----:B------:R-:W3:Y:S01]  /*0ba0*/  LDC R12, c[0x0][0x658] ;  /* 0x00019600ff0c7b82 */ /* 0x000ee20000000800 */
[----:B0-----:R-:W-:Y:S01]  /*0bb0*/  ISETP.NE.U32.AND P0, PT, R24, RZ, PT ;  /* 0x000000ff1800720c */ /* 0x001fe20003f05070 */
[----:B------:R-:W-:Y:S02]  /*0bc0*/  IMAD.IADD R5, R9, 0x1, R5 ;  /* 0x0000000109057824 */ /* 0x000fe400078e0205 */
[----:B------:R-:W-:Y:S01]  /*0bd0*/  IMAD.MOV.U32 R9, RZ, RZ, -0x1 ;  /* 0xffffffffff097424 */ /* 0x000fe200078e00ff */
[----:B------:R-:W-:-:S03]  /*0be0*/  ISETP.NE.AND.EX P0, PT, R25, RZ, PT, P0 ;  /* 0x000000ff1900720c */ /* 0x000fc60003f05300 */
[----:B------:R-:W0:Y:S01]  /*0bf0*/  LDC R15, c[0x0][0x600] ;  /* 0x00018000ff0f7b82 */ /* 0x000e220000000800 */
[-CC-:B-1----:R-:W-:Y:S02]  /*0c00*/  SHF.R.U64 R13, R8, R6.reuse, R5.reuse ;  /* 0x00000006080d7219 */ /* 0x182fe40000001205 */
[----:B------:R-:W-:-:S05]  /*0c10*/  SHF.R.U32.HI R0, RZ, R6, R5 ;  /* 0x00000006ff007219 */ /* 0x000fca0000011605 */
[----:B------:R-:W1:Y:S01]  /*0c20*/  LDC R14, c[0x0][0x648] ;  /* 0x00019200ff0e7b82 */ /* 0x000e620000000800 */
[-CC-:B--2---:R-:W-:Y:S02]  /*0c30*/  SHF.R.U64 R27, R13, R11.reuse, R0.reuse ;  /* 0x0000000b0d1b7219 */ /* 0x184fe40000001200 */
[----:B------:R-:W-:-:S05]  /*0c40*/  SHF.R.U32.HI R5, RZ, R11, R0 ;  /* 0x0000000bff057219 */ /* 0x000fca0000011600 */
[----:B------:R-:W2:Y:S01]  /*0c50*/  LDC R20, c[0x0][0x638] ;  /* 0x00018e00ff147b82 */ /* 0x000ea20000000800 */
[-CC-:B---3--:R-:W-:Y:S02]  /*0c60*/  SHF.R.U64 R28, R27, R12.reuse, R5.reuse ;  /* 0x0000000c1b1c7219 */ /* 0x188fe40000001205 */
[-C--:B------:R-:W-:Y:S02]  /*0c70*/  SHF.L.U32 R0, R9, R12.reuse, RZ ;  /* 0x0000000c09007219 */ /* 0x080fe400000006ff */
[----:B------:R-:W-:Y:S01]  /*0c80*/  SHF.R.U32.HI R5, RZ, R12, R5 ;  /* 0x0000000cff057219 */ /* 0x000fe20000011605 */
[----:B------:R-:W-:Y:S01]  /*0c90*/  IMAD.MOV.U32 R4, RZ, RZ, R28 ;  /* 0x000000ffff047224 */ /* 0x000fe200078e001c */
[----:B------:R-:W-:Y:S01]  /*0ca0*/  LOP3.LUT R10, RZ, R0, RZ, 0x33, !PT ;  /* 0x00000000ff0a7212 */ /* 0x000fe200078e33ff */
[----:B------:R-:W3:Y:S01]  /*0cb0*/  LDC R26, c[0x0][0x610] ;  /* 0x00018400ff1a7b82 */ /* 0x000ee20000000800 */
[----:B------:R-:W-:Y:S05]  /*0cc0*/  @!P0 BRA `(.L_x_10) ;  /* 0x0000000000288947 */ /* 0x000fea0003800000 */
[----:B------:R-:W4:Y:S02]  /*0cd0*/  LDC R9, c[0x0][0x64c] ;  /* 0x00019300ff097b82 */ /* 0x000f240000000800 */
[----:B----4-:R-:W-:-:S05]  /*0ce0*/  IADD3 R9, P0, R28, R9, RZ ;  /* 0x000000091c097210 */ /* 0x010fca0007f1e0ff */
        /* <DEDUP_REMOVED lines=8> */
.L_x_10:
[----:B-1----:R-:W-:Y:S01]  /*0d70*/  SHF.R.U64 R4, R4, R14, R5 ;  /* 0x0000000e04047219 */ /* 0x002fe20000001205 */
[----:B0-----:R-:W-:Y:S01]  /*0d80*/  VIADD R6, R15, 0xffffffff ;  /* 0xffffffff0f067836 */ /* 0x001fe20000000000 */
[----:B------:R-:W-:Y:S02]  /*0d90*/  SHF.L.U32 R0, R21, R12, RZ ;  /* 0x0000000c15007219 */ /* 0x000fe400000006ff */
[----:B------:R-:W-:Y:S01]  /*0da0*/  LOP3.LUT R5, R27, R10, RZ, 0xc0, !PT ;  /* 0x0000000a1b057212 */ /* 0x000fe200078ec0ff */
[----:B------:R-:W-:Y:S01]  /*0db0*/  IMAD.MOV R7, RZ, RZ, -R4 ;  /* 0x000000ffff077224 */ /* 0x000fe200078e0a04 */
[----:B------:R-:W-:Y:S02]  /*0dc0*/  SEL R3, R3, R30, !P1 ;  /* 0x0000001e03037207 */ /* 0x000fe40004800000 */
[----:B------:R-:W-:Y:S01]  /*0dd0*/  LOP3.LUT R6, R13, R6, RZ, 0xc0, !PT ;  /* 0x000000060d067212 */ /* 0x000fe200078ec0ff */
[----:B------:R-:W-:Y:S02]  /*0de0*/  IMAD R4, R0, R4, R5 ;  /* 0x0000000400047224 */ /* 0x000fe400078e0205 */
[----:B--2---:R-:W-:-:S02]  /*0df0*/  IMAD R0, R7, R20, R28 ;  /* 0x0000001407007224 */ /* 0x004fc400078e021c */
[----:B---3--:R-:W-:Y:S02]  /*0e00*/  IMAD R3, R4, R26, R3 ;  /* 0x0000001a04037224 */ /* 0x008fe400078e0203 */
[----:B------:R-:W-:Y:S02]  /*0e10*/  IMAD R60, R0, R15, R6 ;  /* 0x0000000f003c7224 */ /* 0x000fe400078e0206 */
[----:B------:R-:W-:-:S03]  /*0e20*/  IMAD.MOV.U32 R4, RZ, RZ, 0x1 ;  /* 0x00000001ff047424 */ /* 0x000fc600078e00ff */
[----:B------:R-:W-:Y:S02]  /*0e30*/  SEL R61, R60, R3, !P1 ;  /* 0x000000033c3d7207 */ /* 0x000fe40004800000 */
[----:B------:R-:W-:Y:S02]  /*0e40*/  PRMT R0, R4, 0x7610, R0 ;  /* 0x0000761004007816 */ /* 0x000fe40000000000 */
[----:B------:R-:W-:-:S07]  /*0e50*/  SEL R60, R3, R60, !P1 ;  /* 0x0000003c033c7207 */ /* 0x000fce0004800000 */
.L_x_8:
[----:B------:R-:W-:-:S08]  /*0e60*/  NOP ;  /* 0x0000000000007918 */ /* 0x000fd00000000000 */
[----:B------:R-:W0:Y:S02]  /*0e70*/  USETMAXREG.TRY_ALLOC.CTAPOOL UP0, 0xe8 ;  /* 0x000000e8000079c8 */ /* 0x000e240008000600 */
[----:B0-----:R-:W-:-:S13]  /*0e80*/  PLOP3.LUT P0, PT, PT, PT, UP0, 0x80, 0x0 ;  /* 0x000000000000781c */ /* 0x001fda0003f0f008 */
[----:B------:R-:W-:Y:S05]  /*0e90*/  @!P0 BRA `(.L_x_8) ;  /* 0xfffffffc00f08947 */ /* 0x000fea000383ffff */
[----:B------:R-:W-:Y:S01]  /*0ea0*/  ULDC.64 UR4, c[0x0][0x598] ;  /* 0x0001660000047ab9 */ /* 0x000fe20000000a00 */
[----:B------:R-:W-:Y:S01]  /*0eb0*/  ULDC.64 UR36, c[0x0][0x208] ;  /* 0x0000820000247ab9 */ /* 0x000fe20000000a00 */
[----:B------:R-:W-:-:S04]  /*0ec0*/  ISETP.NE.U32.AND P0, PT, RZ, UR4, PT ;  /* 0x00000004ff007c0c */ /* 0x000fc8000bf05070 */
[----:B------:R-:W-:-:S13]  /*0ed0*/  ISETP.NE.AND.EX P0, PT, RZ, UR5, PT, P0 ;  /* 0x00000005ff007c0c */ /* 0x000fda000bf05300 */
[----:B------:R-:W-:Y:S05]  /*0ee0*/  @!P0 BRA `(.L_x_11) ;  /* 0x00000000001c8947 */ /* 0x000fea0003800000 */
[----:B------:R-:W0:Y:S02]  /*0ef0*/  LDC.64 R4, c[0x0][0x598] ;  /* 0x00016600ff047b82 */ /* 0x000e240000000a00 */
[----:B0-----:R-:W2:Y:S02]  /*0f00*/  LDG.E.64 R4, desc[UR36][R4.64] ;  /* 0x0000002404047981 */ /* 0x001ea4000c1e1b00 */
[----:B--2---:R-:W-:-:S04]  /*0f10*/  ISETP.NE.U32.AND P0, PT, R4, RZ, PT ;  /* 0x000000ff0400720c */ /* 0x004fc80003f05070 */
[----:B------:R-:W-:-:S13]  /*0f20*/  ISETP.NE.AND.EX P0, PT, R5, RZ, PT, P0 ;  /* 0x000000ff0500720c */ /* 0x000fda0003f05300 */
[----:B------:R-:W-:Y:S05]  /*0f30*/  @!P0 BRA `(.L_x_11) ;  /* 0x0000000000088947 */ /* 0x000fea0003800000 */
[----:B------:R0:W5:Y:S01]  /*0f40*/  LD.E R56, desc[UR36][R4.64] ;  /* 0x0000002404387980 */ /* 0x000162000c101900 */
[----:B------:R-:W-:Y:S05]  /*0f50*/  BRA `(.L_x_12) ;  /* 0x0000000000247947 */ /* 0x000fea0003800000 */
.L_x_11:
[----:B------:R-:W-:Y:S02]  /*0f60*/  ULDC.64 UR4, c[0x0][0x588] ;  /* 0x0001620000047ab9 */ /* 0x000fe40000000a00 */
[----:B------:R-:W-:-:S04]  /*0f70*/  ISETP.NE.U32.AND P0, PT, RZ, UR4, PT ;  /* 0x00000004ff007c0c */ /* 0x000fc8000bf05070 */
[----:B------:R-:W-:-:S13]  /*0f80*/  ISETP.NE.AND.EX P0, PT, RZ, UR5, PT, P0 ;  /* 0x00000005ff007c0c */ /* 0x000fda000bf05300 */
[----:B------:R-:W-:Y:S05]  /*0f90*/  @!P0 BRA `(.L_x_13) ;  /* 0x00000000000c8947 */ /* 0x000fea0003800000 */
[----:B------:R-:W0:Y:S02]  /*0fa0*/  LDC.64 R56, c[0x0][0x588] ;  /* 0x00016200ff387b82 */ /* 0x000e240000000a00 */
[----:B0-----:R1:W5:Y:S01]  /*0fb0*/  LDG.E R56, desc[UR36][R56.64] ;  /* 0x0000002438387981 */ /* 0x001362000c1e1900 */
[----:B------:R-:W-:Y:S05]  /*0fc0*/  BRA `(.L_x_12) ;  /* 0x0000000000087947 */ /* 0x000fea0003800000 */
.L_x_13:
[----:B------:R-:W-:Y:S02]  /*0fd0*/  ULDC UR4, c[0x0][0x580] ;  /* 0x0001600000047ab9 */ /* 0x000fe40000000800 */
[----:B------:R-:W-:-:S07]  /*0fe0*/  IMAD.U32 R56, RZ, RZ, UR4 ;  /* 0x00000004ff387e24 */ /* 0x000fce000f8e00ff */
.L_x_12:
[----:B------:R-:W-:Y:S02]  /*0ff0*/  ULDC.64 UR4, c[0x0][0x5a0] ;  /* 0x0001680000047ab9 */ /* 0x000fe40000000a00 */
[----:B------:R-:W-:-:S04]  /*1000*/  ISETP.NE.U32.AND P0, PT, RZ, UR4, PT ;  /* 0x00000004ff007c0c */ /* 0x000fc8000bf05070 */
[----:B------:R-:W-:-:S13]  /*1010*/  ISETP.NE.AND.EX P0, PT, RZ, UR5, PT, P0 ;  /* 0x00000005ff007c0c */ /* 0x000fda000bf05300 */
[----:B------:R-:W-:Y:S05]  /*1020*/  @!P0 BRA `(.L_x_14) ;  /* 0x00000000001c8947 */ /* 0x000fea0003800000 */
[----:B0-----:R-:W0:Y:S02]  /*1030*/  LDC.64 R4, c[0x0][0x5a0] ;  /* 0x00016800ff047b82 */ /* 0x001e240000000a00 */
[----:B0-----:R-:W2:Y:S02]  /*1040*/  LDG.E.64 R4, desc[UR36][R4.64] ;  /* 0x0000002404047981 */ /* 0x001ea4000c1e1b00 */
[----:B--2---:R-:W-:-:S04]  /*1050*/  ISETP.NE.U32.AND P0, PT, R4, RZ, PT ;  /* 0x000000ff0400720c */ /* 0x004fc80003f05070 */
[----:B------:R-:W-:-:S13]  /*1060*/  ISETP.NE.AND.EX P0, PT, R5, RZ, PT, P0 ;  /* 0x000000ff0500720c */ /* 0x000fda0003f05300 */
[----:B------:R-:W-:Y:S05]  /*1070*/  @!P0 BRA `(.L_x_14) ;  /* 0x0000000000088947 */ /* 0x000fea0003800000 */
[----:B-1----:R0:W5:Y:S01]  /*1080*/  LD.E R57, desc[UR36][R4.64] ;  /* 0x0000002404397980 */ /* 0x002162000c101900 */
[----:B------:R-:W-:Y:S05]  /*1090*/  BRA `(.L_x_15) ;  /* 0x0000000000247947 */ /* 0x000fea0003800000 */
.L_x_14:
[----:B------:R-:W-:Y:S02]  /*10a0*/  ULDC.64 UR4, c[0x0][0x590] ;  /* 0x0001640000047ab9 */ /* 0x000fe40000000a00 */
[----:B------:R-:W-:-:S04]  /*10b0*/  ISETP.NE.U32.AND P0, PT, RZ, UR4, PT ;  /* 0x00000004ff007c0c */ /* 0x000fc8000bf05070 */
[----:B------:R-:W-:-:S13]  /*10c0*/  ISETP.NE.AND.EX P0, PT, RZ, UR5, PT, P0 ;  /* 0x00000005ff007c0c */ /* 0x000fda000bf05300 */
[----:B------:R-:W-:Y:S05]  /*10d0*/  @!P0 BRA `(.L_x_16) ;  /* 0x00000000000c8947 */ /* 0x000fea0003800000 */
[----:B0-----:R-:W1:Y:S02]  /*10e0*/  LDC.64 R4, c[0x0][0x590] ;  /* 0x00016400ff047b82 */ /* 0x001e640000000a00 */
[----:B-1----:R1:W5:Y:S01]  /*10f0*/  LDG.E R57, desc[UR36][R4.64] ;  /* 0x0000002404397981 */ /* 0x002362000c1e1900 */
[----:B------:R-:W-:Y:S05]  /*1100*/  BRA `(.L_x_15) ;  /* 0x0000000000087947 */ /* 0x000fea0003800000 */
.L_x_16:
[----:B------:R-:W-:Y:S02]  /*1110*/  ULDC UR4, c[0x0][0x584] ;  /* 0x0001610000047ab9 */ /* 0x000fe40000000800 */
[----:B-1----:R-:W-:-:S07]  /*1120*/  IMAD.U32 R57, RZ, RZ, UR4 ;  /* 0x00000004ff397e24 */ /* 0x002fce000f8e00ff */
.L_x_15:
[----:B------:R-:W-:-:S13]  /*1130*/  LOP3.LUT P0, RZ, R0, 0xff, RZ, 0xc0, !PT ;  /* 0x000000ff00ff7812 */ /* 0x000fda000780c0ff */
[----:B------:R-:W-:Y:S05]  /*1140*/  @!P0 EXIT ;  /* 0x000000000000894d */ /* 0x000fea0003800000 */
[----:B------:R-:W-:Y:S01]  /*1150*/  ULDC UR4, c[0x0][0x28c] ;  /* 0x0000a30000047ab9 */ /* 0x000fe20000000800 */
[----:B------:R-:W-:Y:S01]  /*1160*/  LOP3.LUT R58, R19, 0x1, RZ, 0xfc, !PT ;  /* 0x00000001133a7812 */ /* 0x000fe200078efcff */
[----:B------:R-:W-:Y:S01]  /*1170*/  UIADD3 UR4, UR4, 0x3f, URZ ;  /* 0x0000003f04047890 */ /* 0x000fe2000fffe03f */
[----:B------:R-:W-:Y:S01]  /*1180*/  UMOV UR38, URZ ;  /* 0x0000003f00267c82 */ /* 0x000fe20008000000 */
[----:B------:R-:W-:Y:S02]  /*1190*/  UMOV UR39, URZ ;  /* 0x0000003f00277c82 */ /* 0x000fe40008000000 */
[----:B------:R-:W-:-:S04]  /*11a0*/  USHF.R.S32.HI UR5, URZ, 0x1f, UR4 ;  /* 0x0000001f3f057899 */ /* 0x000fc80008011404 */
[----:B------:R-:W-:-:S04]  /*11b0*/  ULEA.HI UR5, UR5, UR4, URZ, 0x6 ;  /* 0x0000000405057291 */ /* 0x000fc8000f8f303f */
[----:B------:R-:W-:-:S12]  /*11c0*/  USHF.R.S32.HI UR40, URZ, 0x6, UR5 ;  /* 0x000000063f287899 */ /* 0x000fd80008011405 */
.L_x_100:
[----:B------:R-:W-:Y:S01]  /*11d0*/  LOP3.LUT R0, R18, 0x80, RZ, 0xc0, !PT ;  /* 0x0000008012007812 */ /* 0x000fe200078ec0ff */
[----:B--2---:R-:W2:Y:S01]  /*11e0*/  S2UR UR7, SR_CgaCtaId ;  /* 0x00000000000779c3 */ /* 0x004ea20000008800 */
[----:B------:R-:W-:Y:S02]  /*11f0*/  UMOV UR6, 0x400 ;  /* 0x0000040000067882 */ /* 0x000fe40000000000 */
[----:B------:R-:W-:-:S06]  /*1200*/  SHF.R.U32.HI R0, RZ, 0x7, R0 ;  /* 0x00000007ff007819 */ /* 0x000fcc0000011600 */
[----:B---3--:R-:W3:Y:S01]  /*1210*/  SHFL.IDX PT, R0, R0, RZ, 0x1f ;  /* 0x00001fff00007589 */ /* 0x008ee200000e0000 */
[----:B--2---:R-:W-:Y:S01]  /*1220*/  ULEA UR6, UR7, UR6, 0x18 ;  /* 0x0000000607067291 */ /* 0x004fe2000f8ec03f */
[----:B---3--:R-:W-:-:S13]  /*1230*/  R2UR UR4, R0 ;  /* 0x00000000000472ca */ /* 0x008fda00000e0000 */
[----:B------:R-:W-:-:S04]  /*1240*/  ULEA.HI UR5, UR4, UR4, URZ, 0x1 ;  /* 0x0000000404057291 */ /* 0x000fc8000f8f083f */
[----:B------:R-:W-:-:S04]  /*1250*/  ULOP3.LUT UR5, UR5, 0x7fffe, URZ, 0xc0, !UPT ;  /* 0x0007fffe05057892 */ /* 0x000fc8000f8ec03f */
[----:B------:R-:W-:-:S03]  /*1260*/  UIADD3 UR5, UR4, -UR5, URZ ;  /* 0x8000000504057290 */ /* 0x000fc6000fffe03f */
[----:B------:R-:W-:Y:S01]  /*1270*/  ULDC UR4, c[0x0][0x28c] ;  /* 0x0000a30000047ab9 */ /* 0x000fe20000000800 */
[----:B------:R-:W-:Y:S01]  /*1280*/  ULEA UR5, UR5, UR6, 0xd ;  /* 0x0000000605057291 */ /* 0x000fe2000f8e683f */
[----:B------:R-:W-:-:S03]  /*1290*/  ISETP.LT.AND P0, PT, RZ, UR4, PT ;  /* 0x00000004ff007c0c */ /* 0x000fc6000bf01270 */
[----:B------:R-:W-:-:S04]  /*12a0*/  UIADD3 UR5, UR5, 0x100, URZ ;  /* 0x0000010005057890 */ /* 0x000fc8000fffe03f */
[----:B------:R-:W-:-:S04]  /*12b0*/  USHF.R.U32.HI UR5, URZ, 0x4, UR5 ;  /* 0x000000043f057899 */ /* 0x000fc80008011605 */
[----:B------:R-:W-:Y:S02]  /*12c0*/  ULOP3.LUT UR41, UR5, 0x3fff, URZ, 0xc0, !UPT ;  /* 0x00003fff05297892 */ /* 0x000fe4000f8ec03f */
[----:B-1--45:R-:W-:Y:S10]  /*12d0*/  @P0 BRA `(.L_x_17) ;  /* 0x0000000000400947 */ /* 0x032ff40003800000 */
[----:B------:R-:W-:Y:S01]  /*12e0*/  MOV R0, 0x0 ;  /* 0x0000000000007802 */ /* 0x000fe20000000f00 */
[----:B------:R-:W-:Y:S01]  /*12f0*/  ULDC.64 UR4, c[0x4][0x68] ;  /* 0x01001a0000047ab9 */ /* 0x000fe20000000a00 */
[----:B------:R-:W-:Y:S01]  /*1300*/  ULDC.64 UR6, c[0x4][0x8] ;  /* 0x0100020000067ab9 */ /* 0x000fe20000000a00 */
[----:B01----:R-:W-:Y:S01]  /*1310*/  IMAD.U32 R4, RZ, RZ, UR4 ;  /* 0x00000004ff047e24 */ /* 0x003fe2000f8e00ff */
[----:B------:R0:W1:Y:S01]  /*1320*/  LDC.64 R14, c[0x4][R0] ;  /* 0x01000000000e7b82 */ /* 0x0000620000000a00 */
[----:B------:R-:W-:Y:S01]  /*1330*/  IMAD.U32 R5, RZ, RZ, UR5 ;  /* 0x00000005ff057e24 */ /* 0x000fe2000f8e00ff */
[----:B------:R-:W-:Y:S01]  /*1340*/  ULDC.64 UR4, c[0x4][0x70] ;  /* 0x01001c0000047ab9 */ /* 0x000fe20000000a00 */
[----:B------:R-:W-:Y:S02]  /*1350*/  IMAD.U32 R10, RZ, RZ, UR6 ;  /* 0x00000006ff0a7e24 */ /* 0x000fe4000f8e00ff */
[----:B------:R-:W-:Y:S02]  /*1360*/  IMAD.U32 R6, RZ, RZ, UR4 ;  /* 0x00000004ff067e24 */ /* 0x000fe4000f8e00ff */
[----:B------:R-:W-:-:S02]  /*1370*/  IMAD.U32 R7, RZ, RZ, UR5 ;  /* 0x00000005ff077e24 */ /* 0x000fc4000f8e00ff */
[----:B------:R-:W-:Y:S02]  /*1380*/  IMAD.U32 R11, RZ, RZ, UR7 ;  /* 0x00000007ff0b7e24 */ /* 0x000fe4000f8e00ff */
[----:B------:R-:W-:Y:S02]  /*1390*/  IMAD.MOV.U32 R8, RZ, RZ, 0x1e1 ;  /* 0x000001e1ff087424 */ /* 0x000fe400078e00ff */
[----:B------:R-:W-:Y:S02]  /*13a0*/  IMAD.MOV.U32 R12, RZ, RZ, 0x1 ;  /* 0x00000001ff0c7424 */ /* 0x000fe400078e00ff */
[----:B0-----:R-:W-:-:S07]  /*13b0*/  IMAD.MOV.U32 R13, RZ, RZ, RZ ;  /* 0x000000ffff0d7224 */ /* 0x001fce00078e00ff */
[----:B------:R-:W-:-:S07]  /*13c0*/  LEPC R20, `(.L_x_17) ;  /* 0x000000001014794e */ /* 0x000fce0000000000 */
[----:B-1---5:R-:W-:Y:S05]  /*13d0*/  CALL.ABS.NOINC R14 ;  /* 0x000000000e007343 */ /* 0x022fea0003c00000 */
.L_x_17:
[----:B------:R-:W-:-:S13]  /*13e0*/  ISETP.NE.AND P0, PT, R58, 0x3, PT ;  /* 0x000000033a00780c */ /* 0x000fda0003f05270 */
[----:B------:R-:W-:Y:S05]  /*13f0*/  @!P0 BRA `(.L_x_18) ;  /* 0x0000000000048947 */ /* 0x000fea0003800000 */
[----:B------:R-:W-:Y:S01]  /*1400*/  BPT.TRAP 0x1 ;  /* 0x000000040000795c */ /* 0x000fe20000300000 */
.L_x_18:
[----:B------:R-:W2:Y:S01]  /*1410*/  S2UR UR5, SR_CgaCtaId ;  /* 0x00000000000579c3 */ /* 0x000ea20000008800 */
[----:B------:R-:W-:Y:S01]  /*1420*/  UMOV UR4, 0x400 ;  /* 0x0000040000047882 */ /* 0x000fe20000000000 */
[----:B------:R-:W-:Y:S02]  /*1430*/  IMAD.U32 R0, RZ, RZ, UR38 ;  /* 0x00000026ff007e24 */ /* 0x000fe4000f8e00ff */
[----:B------:R-:W-:-:S03]  /*1440*/  IMAD.U32 R3, RZ, RZ, UR39 ;  /* 0x00000027ff037e24 */ /* 0x000fc6000f8e00ff */
[----:B------:R-:W-:Y:S01]  /*1450*/  SHF.L.U32 R0, R0, 0x1f, RZ ;  /* 0x0000001f00007819 */ /* 0x000fe200000006ff */
[----:B--2---:R-:W-:-:S06]  /*1460*/  ULEA UR4, UR5, UR4, 0x18 ;  /* 0x0000000405047291 */ /* 0x004fcc000f8ec03f */
[----:B------:R-:W-:-:S04]  /*1470*/  IMAD.U32 R6, RZ, RZ, UR4 ;  /* 0x00000004ff067e24 */ /* 0x000fc8000f8e00ff */
[----:B------:R-:W-:-:S04]  /*1480*/  IMAD R3, R3, 0x8, R6 ;  /* 0x0000000803037824 */ /* 0x000fc800078e0206 */
[----:B------:R2:W3:Y:S01]  /*1490*/  SYNCS.PHASECHK.TRANS64.TRYWAIT P1, [R3+URZ], R0 ;  /* 0x00000000030075a7 */ /* 0x0004e2000802017f */
[----:B------:R-:W-:Y:S05]  /*14a0*/  @!P0 BRA `(.L_x_19) ;  /* 0x0000000000048947 */ /* 0x000fea0003800000 */
[----:B------:R-:W-:Y:S01]  /*14b0*/  BPT.TRAP 0x1 ;  /* 0x000000040000795c */ /* 0x000fe20000300000 */
.L_x_19:
[----:B---3--:R-:W-:Y:S05]  /*14c0*/  @P1 BRA `(.L_x_20) ;  /* 0x0000000000081947 */ /* 0x008fea0003800000 */
[----:B------:R-:W3:Y:S02]  /*14d0*/  SYNCS.PHASECHK.TRANS64.TRYWAIT P1, [R3+URZ], R0 ;  /* 0x00000000030075a7 */ /* 0x000ee4000802017f */
[----:B---3--:R-:W-:Y:S05]  /*14e0*/  @!P1 BRA `(.L_x_21) ;  /* 0x0000004800a89947 */ /* 0x008fea0003800000 */
.L_x_20:
[----:B------:R-:W-:-:S04]  /*14f0*/  UISETP.LT.AND UP0, UPT, UR40, 0x1, UPT ;  /* 0x000000012800788c */ /* 0x000fc8000bf01270 */
[----:B------:R-:W-:-:S06]  /*1500*/  USEL UR4, UR40, 0x1, UP0 ;  /* 0x0000000128047887 */ /* 0x000fcc0008000000 */
[----:B--23--:R-:W-:Y:S01]  /*1510*/  IMAD.U32 R0, RZ, RZ, UR4 ;  /* 0x00000004ff007e24 */ /* 0x00cfe2000f8e00ff */
[----:B------:R-:W-:Y:S05]  /*1520*/  WARPSYNC.ALL ;  /* 0x0000000000007948 */ /* 0x000fea0003800000 */
[----:B------:R-:W-:-:S04]  /*1530*/  IADD3 R0, -R0, UR40, RZ ;  /* 0x0000002800007c10 */ /* 0x000fc8000fffe1ff */
[----:B------:R-:W-:Y:S02]  /*1540*/  ISETP.GE.AND P1, PT, R0, 0x1, PT ;  /* 0x000000010000780c */ /* 0x000fe40003f26270 */
[----:B------:R-:W-:Y:S01]  /*1550*/  R2UR UR4, R6 ;  /* 0x00000000060472ca */ /* 0x000fe200000e0000 */
[----:B------:R-:W-:Y:S01]  /*1560*/  WARPGROUP.ARRIVE ;  /* 0x00000000000079c5 */ /* 0x000fe20000000000 */
[----:B------:R-:W-:Y:S01]  /*1570*/  UMOV UR9, 0x40000040 ;  /* 0x4000004000097882 */ /* 0x000fe20000000000 */
[----:B------:R-:W-:-:S10]  /*1580*/  UMOV UR11, 0x40000040 ;  /* 0x40000040000b7882 */ /* 0x000fd40000000000 */
[----:B------:R-:W-:-:S04]  /*1590*/  UIADD3 UR4, UR4, 0xc100, URZ ;  /* 0x0000c10004047890 */ /* 0x000fc8000fffe03f */
[----:B------:R-:W-:-:S04]  /*15a0*/  USHF.R.U32.HI UR4, URZ, 0x4, UR4 ;  /* 0x000000043f047899 */ /* 0x000fc80008011604 */
[----:B------:R-:W-:Y:S02]  /*15b0*/  ULOP3.LUT UR5, UR4, 0x3fff, URZ, 0xc0, !UPT ;  /* 0x00003fff04057892 */ /* 0x000fe4000f8ec03f */
[----:B------:R-:W-:Y:S02]  /*15c0*/  ULOP3.LUT UR4, UR41, 0x10000, URZ, 0xfc, !UPT ;  /* 0x0001000029047892 */ /* 0x000fe4000f8efc3f */
[----:B------:R-:W-:Y:S02]  /*15d0*/  ULOP3.LUT UR5, UR5, 0x10000, URZ, 0xfc, !UPT ;  /* 0x0001000005057892 */ /* 0x000fe4000f8efc3f */
[----:B------:R-:W-:Y:S02]  /*15e0*/  ULEA UR6, UR39, UR4, 0xa ;  /* 0x0000000427067291 */ /* 0x000fe4000f8e503f */
[----:B------:R-:W-:-:S05]  /*15f0*/  ULEA UR7, UR39, UR5, 0x9 ;  /* 0x0000000527077291 */ /* 0x000fca000f8e483f */
[----:B------:R-:W-:Y:S02]  /*1600*/  UMOV UR8, UR6 ;  /* 0x0000000600087c82 */ /* 0x000fe40008000000 */
[----:B------:R-:W-:Y:S02]  /*1610*/  UMOV UR10, UR7 ;  /* 0x00000007000a7c82 */ /* 0x000fe40008000000 */
[----:B------:R-:W-:Y:S01]  /*1620*/  HGMMA.64x64x16.F32.BF16 R24, gdesc[UR8], RZ, !UPT, gsb0 ;  /* 0x00e00000081879f0 */ /* 0x000fe2000c0018ff */
[----:B------:R-:W-:Y:S02]  /*1630*/  UIADD3 UR8, UR6, 0x2, URZ ;  /* 0x0000000206087890 */ /* 0x000fe4000fffe03f */
[----:B------:R-:W-:Y:S01]  /*1640*/  UIADD3 UR10, UR7, 0x2, URZ ;  /* 0x00000002070a7890 */ /* 0x000fe2000fffe03f */
[----:B------:R-:W-:Y:S01]  /*1650*/  UMOV UR9, 0x40000040 ;  /* 0x4000004000097882 */ /* 0x000fe20000000000 */
[----:B------:R-:W-:Y:S01]  /*1660*/  UMOV UR11, 0x40000040 ;  /* 0x40000040000b7882 */ /* 0x000fe20000000000 */
[----:B------:R-:W-:-:S02]  /*1670*/  WARPGROUP.DEPBAR.LE gsb0, 0x0 ;  /* 0x00008000000079c5 */ /* 0x000fc40000010000 */
[----:B------:R-:W-:-:S06]  /*1680*/  WARPGROUP.ARRIVE ;  /* 0x00000000000079c5 */ /* 0x000fcc0000000000 */
[----:B------:R-:W-:Y:S01]  /*1690*/  HGMMA.64x64x16.F32.BF16 R24, gdesc[UR8], R24, gsb0 ;  /* 0x00e00000081879f0 */ /* 0x000fe20008001818 */
[----:B------:R-:W-:Y:S02]  /*16a0*/  UIADD3 UR8, UR6, 0x4, URZ ;  /* 0x0000000406087890 */ /* 0x000fe4000fffe03f */
[----:B------:R-:W-:Y:S01]  /*16b0*/  UIADD3 UR10, UR7, 0x4, URZ ;  /* 0x00000004070a7890 */ /* 0x000fe2000fffe03f */
[----:B------:R-:W-:Y:S01]  /*16c0*/  UMOV UR9, 0x40000040 ;  /* 0x4000004000097882 */ /* 0x000fe20000000000 */
[----:B------:R-:W-:Y:S01]  /*16d0*/  UMOV UR11, 0x40000040 ;  /* 0x40000040000b7882 */ /* 0x000fe20000000000 */
[----:B------:R-:W-:Y:S02]  /*16e0*/  WARPGROUP.DEPBAR.LE gsb0, 0x0 ;  /* 0x00008000000079c5 */ /* 0x000fe40000010000 */
        /* <DEDUP_REMOVED lines=8> */
[----:B------:R-:W-:Y:S03]  /*1770*/  HGMMA.64x64x16.F32.BF16 R24, gdesc[UR8], R24, gsb0 ;  /* 0x00e00000081879f0 */ /* 0x000fe60008001818 */
[----:B------:R-:W-:Y:S02]  /*1780*/  WARPGROUP.DEPBAR.LE gsb0, 0x0 ;  /* 0x00008000000079c5 */ /* 0x000fe40000010000 */
[----:B------:R-:W-:Y:S05]  /*1790*/  @!P1 BRA `(.L_x_22) ;  /* 0x0000000400249947 */ /* 0x000fea0003800000 */
[----:B------:R-:W-:Y:S02]  /*17a0*/  UIADD3 UR6, UR39, 0x1, URZ ;  /* 0x0000000127067890 */ /* 0x000fe4000fffe03f */
[----:B------:R-:W-:Y:S02]  /*17b0*/  IMAD.U32 R3, RZ, RZ, UR39 ;  /* 0x00000027ff037e24 */ /* 0x000fe4000f8e00ff */
[----:B------:R-:W-:-:S04]  /*17c0*/  UISETP.NE.AND UP0, UPT, UR6, 0x3, UPT ;  /* 0x000000030600788c */ /* 0x000fc8000bf05270 */
[----:B------:R-:W-:Y:S02]  /*17d0*/  USEL UR7, URZ, 0x1, UP0 ;  /* 0x000000013f077887 */ /* 0x000fe40008000000 */
[----:B------:R-:W-:Y:S02]  /*17e0*/  USEL UR6, UR6, URZ, UP0 ;  /* 0x0000003f06067287 */ /* 0x000fe40008000000 */
[----:B------:R-:W-:-:S06]  /*17f0*/  ULOP3.LUT UR7, UR38, UR7, URZ, 0x3c, !UPT ;  /* 0x0000000726077292 */ /* 0x000fcc000f8e3c3f */
[----:B------:R-:W-:-:S07]  /*1800*/  IMAD.U32 R7, RZ, RZ, UR7 ;  /* 0x00000007ff077e24 */ /* 0x000fce000f8e00ff */
.L_x_29:
[----:B------:R-:W-:Y:S05]  /*1810*/  @!P0 BRA `(.L_x_23) ;  /* 0x0000000000048947 */ /* 0x000fea0003800000 */
[----:B------:R-:W-:Y:S01]  /*1820*/  BPT.TRAP 0x1 ;  /* 0x000000040000795c */ /* 0x000fe20000300000 */
.L_x_23:
[----:B------:R-:W2:Y:S01]  /*1830*/  S2UR UR8, SR_CgaCtaId ;  /* 0x00000000000879c3 */ /* 0x000ea20000008800 */
[----:B------:R-:W-:Y:S01]  /*1840*/  UMOV UR7, 0x400 ;  /* 0x0000040000077882 */ /* 0x000fe20000000000 */
[----:B01----:R-:W-:Y:S01]  /*1850*/  IMAD.U32 R5, RZ, RZ, UR6 ;  /* 0x00000006ff057e24 */ /* 0x003fe2000f8e00ff */
[----:B------:R-:W-:Y:S01]  /*1860*/  SHF.L.U32 R4, R7, 0x1f, RZ ;  /* 0x0000001f07047819 */ /* 0x000fe200000006ff */
[----:B--2---:R-:W-:-:S06]  /*1870*/  ULEA UR7, UR8, UR7, 0x18 ;  /* 0x0000000708077291 */ /* 0x004fcc000f8ec03f */
[----:B------:R-:W-:-:S04]  /*1880*/  IMAD.U32 R6, RZ, RZ, UR7 ;  /* 0x00000007ff067e24 */ /* 0x000fc8000f8e00ff */
[----:B------:R-:W-:-:S04]  /*1890*/  IMAD R5, R5, 0x8, R6 ;  /* 0x0000000805057824 */ /* 0x000fc800078e0206 */
[----:B------:R0:W1:Y:S01]  /*18a0*/  SYNCS.PHASECHK.TRANS64.TRYWAIT P1, [R5+URZ], R4 ;  /* 0x00000004050075a7 */ /* 0x000062000802017f */
[----:B------:R-:W-:Y:S05]  /*18b0*/  @!P0 BRA `(.L_x_24) ;  /* 0x0000000000048947 */ /* 0x000fea0003800000 */
[----:B------:R-:W-:Y:S01]  /*18c0*/  BPT.TRAP 0x1 ;  /* 0x000000040000795c */ /* 0x000fe20000300000 */
.L_x_24:
[----:B-1----:R-:W-:Y:S05]  /*18d0*/  @P1 BRA `(.L_x_25) ;  /* 0x0000000000081947 */ /* 0x002fea0003800000 */
[----:B------:R-:W1:Y:S02]  /*18e0*/  SYNCS.PHASECHK.TRANS64.TRYWAIT P1, [R5+URZ], R4 ;  /* 0x00000004050075a7 */ /* 0x000e64000802017f */
[----:B-1----:R-:W-:Y:S05]  /*18f0*/  @!P1 BRA `(.L_x_26) ;  /* 0x0000004400b89947 */ /* 0x002fea0003800000 */
.L_x_25:
[----:B------:R-:W-:Y:S01]  /*1900*/  ULEA UR7, UR6, UR4, 0xa ;  /* 0x0000000406077291 */ /* 0x000fe2000f8e503f */
[----:B------:R-:W-:Y:S01]  /*1910*/  WARPGROUP.ARRIVE ;  /* 0x00000000000079c5 */ /* 0x000fe20000000000 */
[----:B------:R-:W-:Y:S01]  /*1920*/  ULEA UR12, UR6, UR5, 0x9 ;  /* 0x00000005060c7291 */ /* 0x000fe2000f8e483f */
[----:B------:R-:W-:Y:S01]  /*1930*/  UMOV UR9, 0x40000040 ;  /* 0x4000004000097882 */ /* 0x000fe20000000000 */
[----:B------:R-:W-:-:S03]  /*1940*/  UMOV UR11, 0x40000040 ;  /* 0x40000040000b7882 */ /* 0x000fc60000000000 */
[----:B------:R-:W-:Y:S02]  /*1950*/  UMOV UR8, UR7 ;  /* 0x0000000700087c82 */ /* 0x000fe40008000000 */
[----:B------:R-:W-:Y:S02]  /*1960*/  UMOV UR10, UR12 ;  /* 0x0000000c000a7c82 */ /* 0x000fe40008000000 */
[----:B------:R-:W-:Y:S01]  /*1970*/  HGMMA.64x64x16.F32.BF16 R24, gdesc[UR8], R24, gsb0 ;  /* 0x00e00000081879f0 */ /* 0x000fe20008001818 */
        /* <DEDUP_REMOVED lines=23> */
[----:B------:R-:W-:Y:S01]  /*1af0*/  BPT.TRAP 0x1 ;  /* 0x000000040000795c */ /* 0x000fe20000300000 */
.L_x_27:
[----:B------:R-:W-:-:S13]  /*1b00*/  ISETP.NE.AND P1, PT, R23, RZ, PT ;  /* 0x000000ff1700720c */ /* 0x000fda0003f25270 */
[----:B01----:R-:W-:-:S04]  /*1b10*/  @P1 IMAD R4, R3, 0x8, R6 ;  /* 0x0000000803041824 */ /* 0x003fc800078e0206 */
[----:B------:R-:W-:-:S05]  /*1b20*/  @P1 VIADD R5, R4, 0x18 ;  /* 0x0000001804051836 */ /* 0x000fca0000000000 */
[----:B------:R-:W-:-:S04]  /*1b30*/  @P1 PRMT R5, R22, 0x654, R5 ;  /* 0x0000065416051816 */ /* 0x000fc80000000005 */
[----:B------:R0:W-:Y:S01]  /*1b40*/  @P1 SYNCS.ARRIVE.TRANS64.RED.A1T0 RZ, [R5+URZ], RZ ;  /* 0x000000ff05ff19a7 */ /* 0x0001e2000810043f */
[----:B------:R-:W-:-:S13]  /*1b50*/  ISETP.GT.U32.AND P1, PT, R19, 0x1, PT ;  /* 0x000000011300780c */ /* 0x000fda0003f24070 */
[----:B0-----:R-:W-:Y:S05]  /*1b60*/  @P1 BRA `(.L_x_28) ;  /* 0x0000000000041947 */ /* 0x001fea0003800000 */
[----:B------:R-:W-:Y:S01]  /*1b70*/  BPT.TRAP 0x1 ;  /* 0x000000040000795c */ /* 0x000fe20000300000 */
.L_x_28:
[----:B------:R-:W-:Y:S01]  /*1b80*/  UIADD3 UR6, UR6, 0x1, URZ ;  /* 0x0000000106067890 */ /* 0x000fe2000fffe03f */
[C---:B------:R-:W-:Y:S01]  /*1b90*/  ISETP.GT.AND P2, PT, R0.reuse, 0x1, PT ;  /* 0x000000010000780c */ /* 0x040fe20003f44270 */
[----:B------:R-:W-:Y:S02]  /*1ba0*/  VIADD R3, R3, 0x1 ;  /* 0x0000000103037836 */ /* 0x000fe40000000000 */
[----:B------:R-:W-:Y:S01]  /*1bb0*/  UISETP.NE.AND UP0, UPT, UR6, 0x3, UPT ;  /* 0x000000030600788c */ /* 0x000fe2000bf05270 */
[----:B------:R-:W-:Y:S02]  /*1bc0*/  VIADD R0, R0, 0xffffffff ;  /* 0xffffffff00007836 */ /* 0x000fe40000000000 */
[C---:B------:R-:W-:Y:S01]  /*1bd0*/  ISETP.NE.AND P1, PT, R3.reuse, 0x3, PT ;  /* 0x000000030300780c */ /* 0x040fe20003f25270 */
[----:B------:R-:W-:Y:S02]  /*1be0*/  USEL UR7, URZ, 0x1, UP0 ;  /* 0x000000013f077887 */ /* 0x000fe40008000000 */
[----:B------:R-:W-:Y:S01]  /*1bf0*/  USEL UR6, UR6, URZ, UP0 ;  /* 0x0000003f06067287 */ /* 0x000fe20008000000 */
[----:B------:R-:W-:-:S03]  /*1c00*/  SEL R3, R3, RZ, P1 ;  /* 0x000000ff03037207 */ /* 0x000fc60000800000 */
[----:B------:R-:W-:Y:S01]  /*1c10*/  LOP3.LUT R7, R7, UR7, RZ, 0x3c, !PT ;  /* 0x0000000707077c12 */ /* 0x000fe2000f8e3cff */
[----:B------:R-:W-:Y:S07]  /*1c20*/  @P2 BRA `(.L_x_29) ;  /* 0xfffffff800f82947 */ /* 0x000fee000383ffff */
.L_x_22:
[----:B------:R-:W2:Y:S02]  /*1c30*/  LDC R0, c[0x0][0x28c] ;  /* 0x0000a300ff007b82 */ /* 0x000ea40000000800 */
[----:B--2---:R-:W-:-:S13]  /*1c40*/  ISETP.GE.AND P1, PT, R0, 0x1, PT ;  /* 0x000000010000780c */ /* 0x004fda0003f26270 */
[----:B------:R-:W-:Y:S05]  /*1c50*/  @!P1 BRA `(.L_x_30) ;  /* 0x0000000000509947 */ /* 0x000fea0003800000 */
[----:B------:R-:W-:Y:S05]  /*1c60*/  @!P0 BRA `(.L_x_31) ;  /* 0x0000000000048947 */ /* 0x000fea0003800000 */
[----:B------:R-:W-:Y:S01]  /*1c70*/  BPT.TRAP 0x1 ;  /* 0x000000040000795c */ /* 0x000fe20000300000 */
.L_x_31:
[----:B------:R-:W-:Y:S01]  /*1c80*/  ISETP.NE.AND P0, PT, R23, RZ, PT ;  /* 0x000000ff1700720c */ /* 0x000fe20003f05270 */
[----:B------:R-:W-:Y:S01]  /*1c90*/  BSSY B0, `(.L_x_32) ;  /* 0x000000e000007945 */ /* 0x000fe20003800000 */
[----:B------:R-:W-:-:S11]  /*1ca0*/  ISETP.GT.U32.AND P1, PT, R19, 0x1, PT ;  /* 0x000000011300780c */ /* 0x000fd60003f24070 */
[----:B------:R-:W-:Y:S05]  /*1cb0*/  @!P0 BRA `(.L_x_33) ;  /* 0x00000000002c8947 */ /* 0x000fea0003800000 */
[----:B------:R-:W-:-:S04]  /*1cc0*/  UISETP.LT.AND UP0, UPT, UR40, 0x1, UPT ;  /* 0x000000012800788c */ /* 0x000fc8000bf01270 */
[----:B------:R-:W-:-:S04]  /*1cd0*/  USEL UR6, UR40, 0x1, UP0 ;  /* 0x0000000128067887 */ /* 0x000fc80008000000 */
[----:B------:R-:W-:-:S04]  /*1ce0*/  UIADD3 UR6, UR39, UR40, -UR6 ;  /* 0x0000002827067290 */ /* 0x000fc8000fffe806 */
[----:B------:R-:W-:-:S04]  /*1cf0*/  UIMAD.WIDE.U32 UR4, UR6, -0x55555555, URZ ;  /* 0xaaaaaaab060478a5 */ /* 0x000fc8000f8e003f */
[----:B------:R-:W-:-:S04]  /*1d00*/  USHF.R.U32.HI UR4, URZ, 0x1, UR5 ;  /* 0x000000013f047899 */ /* 0x000fc80008011605 */
[----:B------:R-:W-:-:S06]  /*1d10*/  UIMAD UR6, UR4, -0x3, UR6 ;  /* 0xfffffffd040678a4 */ /* 0x000fcc000f8e0206 */
[----:B------:R-:W-:-:S04]  /*1d20*/  IMAD.U32 R3, RZ, RZ, UR6 ;  /* 0x00000006ff037e24 */ /* 0x000fc8000f8e00ff */
[----:B------:R-:W-:-:S04]  /*1d30*/  IMAD R0, R3, 0x8, R6 ;  /* 0x0000000803007824 */ /* 0x000fc800078e0206 */
[----:B------:R-:W-:-:S05]  /*1d40*/  VIADD R3, R0, 0x18 ;  /* 0x0000001800037836 */ /* 0x000fca0000000000 */
[----:B------:R-:W-:-:S04]  /*1d50*/  PRMT R3, R22, 0x654, R3 ;  /* 0x0000065416037816 */ /* 0x000fc80000000003 */
[----:B------:R2:W-:Y:S03]  /*1d60*/  SYNCS.ARRIVE.TRANS64.RED.A1T0 RZ, [R3+URZ], RZ ;  /* 0x000000ff03ff79a7 */ /* 0x0005e6000810043f */
.L_x_33:
[----:B------:R-:W-:Y:S05]  /*1d70*/  BSYNC B0 ;  /* 0x0000000000007941 */ /* 0x000fea0003800000 */
.L_x_32:
[----:B------:R-:W-:Y:S05]  /*1d80*/  @P1 BRA `(.L_x_30) ;  /* 0x0000000000041947 */ /* 0x000fea0003800000 */
[----:B------:R-:W-:Y:S01]  /*1d90*/  BPT.TRAP 0x1 ;  /* 0x000000040000795c */ /* 0x000fe20000300000 */
.L_x_30:
[----:B------:R-:W3:Y:S01]  /*1da0*/  LDC R6, c[0x0][0x288] ;  /* 0x0000a200ff067b82 */ /* 0x000ee20000000800 */
[--C-:B------:R-:W-:Y:S01]  /*1db0*/  SHF.R.U32.HI R0, RZ, 0x2, R18.reuse ;  /* 0x00000002ff007819 */ /* 0x100fe20000011612 */
[----:B------:R-:W-:Y:S01]  /*1dc0*/  IMAD.SHL.U32 R61, R61, 0x40, RZ ;  /* 0x000000403d3d7824 */ /* 0x000fe200078e00ff */
[----:B01----:R-:W-:Y:S01]  /*1dd0*/  SHF.R.U32.HI R5, RZ, 0x7, R18 ;  /* 0x00000007ff057819 */ /* 0x003fe20000011612 */
[----:B------:R-:W-:Y:S01]  /*1de0*/  UIADD3 UR39, UR40, UR39, URZ ;  /* 0x0000002728277290 */ /* 0x000fe2000fffe03f */
[----:B--2---:R-:W-:Y:S01]  /*1df0*/  LOP3.LUT R3, R0, 0x7, RZ, 0xc0, !PT ;  /* 0x0000000700037812 */ /* 0x004fe200078ec0ff */
[C---:B------:R-:W-:Y:S01]  /*1e00*/  IMAD.SHL.U32 R10, R18.reuse, 0x2, RZ ;  /* 0x00000002120a7824 */ /* 0x040fe200078e00ff */
[----:B------:R-:W-:Y:S01]  /*1e10*/  LOP3.LUT R0, R5, 0x1, RZ, 0xc0, !PT ;  /* 0x0000000105007812 */ /* 0x000fe200078ec0ff */
[----:B------:R-:W-:Y:S01]  /*1e20*/  UISETP.GT.U32.AND UP0, UPT, UR39, 0x2, UPT ;  /* 0x000000022700788c */ /* 0x000fe2000bf04070 */
[C---:B------:R-:W-:Y:S01]  /*1e30*/  LOP3.LUT R5, R18.reuse, 0x3, RZ, 0xc0, !PT ;  /* 0x0000000312057812 */ /* 0x040fe200078ec0ff */
[----:B------:R-:W-:Y:S01]  /*1e40*/  ULDC UR7, c[0x0][0x284] ;  /* 0x0000a10000077ab9 */ /* 0x000fe20000000800 */
[----:B------:R-:W-:Y:S01]  /*1e50*/  LOP3.LUT R4, R18, 0x60, RZ, 0xc0, !PT ;  /* 0x0000006012047812 */ /* 0x000fe200078ec0ff */
[----:B------:R-:W-:Y:S01]  /*1e60*/  IMAD.SHL.U32 R8, R0, 0x40, RZ ;  /* 0x0000004000087824 */ /* 0x000fe200078e00ff */
[----:B------:R-:W-:Y:S01]  /*1e70*/  UISETP.LT.U32.AND UP0, UPT, UR40, 0x3, UP0 ;  /* 0x000000032800788c */ /* 0x000fe20008701070 */
[----:B------:R-:W-:Y:S01]  /*1e80*/  SHF.R.S32.HI R15, RZ, 0x1f, R59 ;  /* 0x0000001fff0f7819 */ /* 0x000fe2000001143b */
[----:B------:R-:W-:Y:S01]  /*1e90*/  UISETP.GE.U32.AND UP1, UPT, UR40, 0x3, UPT ;  /* 0x000000032800788c */ /* 0x000fe2000bf26070 */
[----:B------:R-:W-:Y:S01]  /*1ea0*/  SHF.R.U32.HI R4, RZ, 0x1, R4 ;  /* 0x00000001ff047819 */ /* 0x000fe20000011604 */
[----:B------:R-:W-:Y:S01]  /*1eb0*/  ULDC.64 UR8, c[0x0][0x5d0] ;  /* 0x0001740000087ab9 */ /* 0x000fe20000000a00 */
[C---:B------:R-:W-:Y:S01]  /*1ec0*/  LOP3.LUT R10, R61.reuse, 0x6, R10, 0xf8, !PT ;  /* 0x000000063d0a7812 */ /* 0x040fe200078ef80a */
[----:B------:R-:W-:Y:S01]  /*1ed0*/  UIMAD.WIDE.U32 UR4, UR39, -0x55555555, URZ ;  /* 0xaaaaaaab270478a5 */ /* 0x000fe2000f8e003f */
[--C-:B------:R-:W-:Y:S01]  /*1ee0*/  IADD3 R7, RZ, -R4, -R3.reuse ;  /* 0x80000004ff077210 */ /* 0x100fe20007ffe803 */
[----:B------:R-:W-:Y:S01]  /*1ef0*/  USEL UR6, URZ, 0x1, !UP0 ;  /* 0x000000013f067887 */ /* 0x000fe2000c000000 */
[----:B------:R-:W-:Y:S01]  /*1f00*/  LOP3.LUT R3, R8, 0x40, R3, 0xe2, !PT ;  /* 0x0000004008037812 */ /* 0x000fe200078ee203 */
[C---:B------:R-:W-:Y:S01]  /*1f10*/  IMAD.WIDE R8, R60.reuse, 0x80, RZ ;  /* 0x000000803c087825 */ /* 0x040fe200078e02ff */
[----:B---3--:R-:W-:Y:S01]  /*1f20*/  ISETP.GE.AND P0, PT, R61, R6, PT ;  /* 0x000000063d00720c */ /* 0x008fe20003f06270 */
[----:B------:R-:W-:Y:S01]  /*1f30*/  USHF.R.U32.HI UR4, URZ, 0x1, UR5 ;  /* 0x000000013f047899 */ /* 0x000fe20008011605 */
[----:B------:R-:W-:Y:S01]  /*1f40*/  SHF.R.S32.HI R11, RZ, 0x1f, R10 ;  /* 0x0000001fff0b7819 */ /* 0x000fe2000001140a */
[----:B------:R-:W-:Y:S01]  /*1f50*/  IMAD R12, R5, -0x2, R6 ;  /* 0xfffffffe050c7824 */ /* 0x000fe200078e0206 */
[----:B------:R-:W-:Y:S01]  /*1f60*/  ULOP3.LUT UR38, UR38, UR6, URZ, 0x3c, !UPT ;  /* 0x0000000626267292 */ /* 0x000fe2000f8e3c3f */
[----:B------:R-:W-:Y:S01]  /*1f70*/  IMAD.SHL.U32 R5, R60, 0x80, RZ ;  /* 0x000000803c057824 */ /* 0x000fe200078e00ff */
[----:B------:R-:W-:Y:S01]  /*1f80*/  LOP3.LUT R73, R8, R3, R4, 0xfe, !PT ;  /* 0x0000000308497212 */ /* 0x000fe200078efe04 */
[----:B------:R-:W-:Y:S01]  /*1f90*/  IMAD R6, R15, UR8, RZ ;  /* 0x000000080f067c24 */ /* 0x000fe2000f8e02ff */
[----:B------:R-:W-:Y:S01]  /*1fa0*/  UIMAD UR39, UR4, -0x3, UR39 ;  /* 0xfffffffd042778a4 */ /* 0x000fe2000f8e0227 */
[----:B------:R-:W-:Y:S01]  /*1fb0*/  IMAD R0, R0, -0x40, R7 ;  /* 0xffffffc000007824 */ /* 0x000fe200078e0207 */
[----:B------:R-:W-:Y:S01]  /*1fc0*/  ISETP.GE.OR P0, PT, R5, UR7, P0 ;  /* 0x0000000705007c0c */ /* 0x000fe20008706670 */
[C---:B------:R-:W-:Y:S01]  /*1fd0*/  IMAD R13, R59.reuse, UR9, R6 ;  /* 0x000000093b0d7c24 */ /* 0x040fe2000f8e0206 */
[----:B------:R-:W-:Y:S01]  /*1fe0*/  @UP1 ULOP3.LUT UR38, UR38, 0x1, UR4, 0x78, !UPT ;  /* 0x0000000126261892 */ /* 0x000fe2000f8e7804 */
[----:B------:R-:W-:Y:S01]  /*1ff0*/  IMAD.WIDE.U32 R6, R59, UR8, R10 ;  /* 0x000000083b067c25 */ /* 0x000fe2000f8e000a */
[----:B------:R-:W-:-:S03]  /*2000*/  IADD3 R3, -R5, UR7, R0 ;  /* 0x0000000705037c10 */ /* 0x000fc6000fffe100 */
[----:B------:R-:W-:Y:S02]  /*2010*/  IMAD.IADD R7, R7, 0x1, R13 ;  /* 0x0000000107077824 */ /* 0x000fe400078e020d */
[----:B------:R-:W-:Y:S02]  /*2020*/  IMAD.IADD R4, R12, 0x1, -R61 ;  /* 0x000000010c047824 */ /* 0x000fe400078e0a3d */
[----:B------:R-:W-:Y:S02]  /*2030*/  IMAD.MOV.U32 R0, RZ, RZ, -0x1 ;  /* 0xffffffffff007424 */ /* 0x000fe400078e00ff */
[----:B------:R-:W-:Y:S05]  /*2040*/  @P0 BRA `(.L_x_34) ;  /* 0x0000002000a40947 */ /* 0x000fea0003800000 */
[----:B------:R-:W0:Y:S01]  /*2050*/  LDC.64 R66, c[0x0][0x5c8] ;  /* 0x00017200ff427b82 */ /* 0x000e220000000a00 */
[----:B-----5:R-:W-:Y:S01]  /*2060*/  FSETP.NEU.AND P0, PT, R57, RZ, PT ;  /* 0x000000ff3900720b */ /* 0x020fe20003f0d000 */
[----:B------:R-:W-:Y:S01]  /*2070*/  BSSY B0, `(.L_x_34) ;  /* 0x0000226000007945 */ /* 0x000fe20003800000 */
[----:B------:R-:W-:-:S04]  /*2080*/  ISETP.GT.AND P2, PT, R4, RZ, PT ;  /* 0x000000ff0400720c */ /* 0x000fc80003f44270 */
[----:B------:R-:W-:Y:S01]  /*2090*/  ISETP.GT.AND P1, PT, R3, RZ, P2 ;  /* 0x000000ff0300720c */ /* 0x000fe20001724270 */
[-C--:B0-----:R-:W-:Y:S02]  /*20a0*/  IMAD R12, R9, R66.reuse, RZ ;  /* 0x00000042090c7224 */ /* 0x081fe400078e02ff */
[----:B------:R-:W-:-:S04]  /*20b0*/  IMAD.WIDE.U32 R60, R73, R66, R6 ;  /* 0x00000042493c7225 */ /* 0x000fc800078e0006 */
[----:B------:R-:W-:-:S04]  /*20c0*/  IMAD R5, R73, R67, R12 ;  /* 0x0000004349057224 */ /* 0x000fc800078e020c */
[----:B------:R-:W-:Y:S01]  /*20d0*/  IMAD.IADD R75, R61, 0x1, R5 ;  /* 0x000000013d4b7824 */ /* 0x000fe200078e0205 */
[----:B------:R-:W-:Y:S06]  /*20e0*/  @!P0 BRA `(.L_x_35) ;  /* 0x0000001400e88947 */ /* 0x000fec0003800000 */
[----:B------:R-:W0:Y:S01]  /*20f0*/  LDC.64 R64, c[0x0][0x5b8] ;  /* 0x00016e00ff407b82 */ /* 0x000e220000000a00 */
[----:B------:R-:W-:-:S07]  /*2100*/  ULDC.64 UR4, c[0x0][0x5c0] ;  /* 0x0001700000047ab9 */ /* 0x000fce0000000a00 */
[----:B------:R-:W1:Y:S08]  /*2110*/  LDC.64 R68, c[0x0][0x5b0] ;  /* 0x00016c00ff447b82 */ /* 0x000e700000000a00 */
[----:B------:R-:W2:Y:S01]  /*2120*/  LDC.64 R70, c[0x0][0x5a8] ;  /* 0x00016a00ff467b82 */ /* 0x000ea20000000a00 */
[-C--:B0-----:R-:W-:Y:S02]  /*2130*/  IMAD R6, R15, R64.reuse, RZ ;  /* 0x000000400f067224 */ /* 0x081fe400078e02ff */
[----:B------:R-:W-:-:S04]  /*2140*/  IMAD.WIDE.U32 R62, R59, R64, R10 ;  /* 0x000000403b3e7225 */ /* 0x000fc800078e000a */
[----:B------:R-:W-:Y:S02]  /*2150*/  IMAD R61, R59, R65, R6 ;  /* 0x000000413b3d7224 */ /* 0x000fe400078e0206 */
[-C--:B-1----:R-:W-:Y:S02]  /*2160*/  IMAD R8, R9, R68.reuse, RZ ;  /* 0x0000004409087224 */ /* 0x082fe400078e02ff */
[----:B------:R-:W-:Y:S02]  /*2170*/  IMAD.IADD R13, R63, 0x1, R61 ;  /* 0x000000013f0d7824 */ /* 0x000fe400078e023d */
[----:B------:R-:W-:Y:S02]  /*2180*/  IMAD.MOV.U32 R12, RZ, RZ, R62 ;  /* 0x000000ffff0c7224 */ /* 0x000fe400078e003e */
[C---:B------:R-:W-:Y:S02]  /*2190*/  IMAD R65, R73.reuse, R69, R8 ;  /* 0x0000004549417224 */ /* 0x040fe400078e0208 */
[----:B------:R-:W-:-:S04]  /*21a0*/  IMAD.WIDE.U32 R6, R73, R68, R12 ;  /* 0x0000004449067225 */ /* 0x000fc800078e000c */
[----:B------:R-:W-:Y:S01]  /*21b0*/  IMAD.IADD R5, R7, 0x1, R65 ;  /* 0x0000000107057824 */ /* 0x000fe200078e0241 */
[----:B--2---:R-:W-:-:S04]  /*21c0*/  LEA R14, P0, R6, R70, 0x1 ;  /* 0x00000046060e7211 */ /* 0x004fc800078008ff */
[----:B------:R-:W-:-:S05]  /*21d0*/  LEA.HI.X R15, R6, R71, R5, 0x1, P0 ;  /* 0x00000047060f7211 */ /* 0x000fca00000f0c05 */
[----:B------:R0:W2:Y:S01]  /*21e0*/  @P1 LDG.E.LTC128B.U16 R5, desc[UR36][R14.64] ;  /* 0x000000240e051981 */ /* 0x0000a2000c1e1520 */
[----:B------:R-:W-:Y:S01]  /*21f0*/  IMAD.WIDE.U32 R6, R73, R68, R10 ;  /* 0x0000004449067225 */ /* 0x000fe200078e000a */
[----:B------:R-:W-:Y:S03]  /*2200*/  BSSY B1, `(.L_x_36) ;  /* 0x0000013000017945 */ /* 0x000fe60003800000 */
[----:B------:R-:W-:Y:S02]  /*2210*/  IMAD.IADD R7, R65, 0x1, R7 ;  /* 0x0000000141077824 */ /* 0x000fe400078e0207 */
[----:B------:R-:W-:Y:S01]  /*2220*/  IMAD.WIDE.U32 R20, R59, R64, R6 ;  /* 0x000000403b147225 */ /* 0x000fe200078e0006 */
[----:B0-----:R-:W-:-:S03]  /*2230*/  SHF.L.U64.HI R15, R68, 0x3, R69 ;  /* 0x00000003440f7819 */ /* 0x001fc60000010245 */
[----:B------:R-:W-:Y:S01]  /*2240*/  IMAD.IADD R7, R61, 0x1, R21 ;  /* 0x000000013d077824 */ /* 0x000fe200078e0215 */
[----:B------:R-:W-:Y:S01]  /*2250*/  LEA R6, P4, R20, R70, 0x1 ;  /* 0x0000004614067211 */ /* 0x000fe200078808ff */
[----:B------:R-:W-:-:S03]  /*2260*/  IMAD.SHL.U32 R14, R68, 0x8, RZ ;  /* 0x00000008440e7824 */ /* 0x000fc600078e00ff */
[----:B------:R-:W-:Y:S01]  /*2270*/  LEA.HI.X R7, R20, R71, R7, 0x1, P4 ;  /* 0x0000004714077211 */ /* 0x000fe200020f0c07 */
[----:B--2---:R-:W-:-:S04]  /*2280*/  IMAD.U32 R8, R5, 0x10000, RZ ;  /* 0x0001000005087824 */ /* 0x004fc800078e00ff */
[----:B------:R-:W-:Y:S01]  /*2290*/  FMUL R9, R8, R57 ;  /* 0x0000003908097220 */ /* 0x000fe20000400000 */
[----:B------:R-:W-:-:S03]  /*22a0*/  LEA R8, P0, R60, UR4, 0x1 ;  /* 0x000000043c087c11 */ /* 0x000fc6000f8008ff */
[----:B------:R-:W-:Y:S01]  /*22b0*/  FFMA R24, R24, R56, R9 ;  /* 0x0000003818187223 */ /* 0x000fe20000000009 */
[----:B------:R-:W-:Y:S02]  /*22c0*/  LEA.HI.X R9, R60, UR5, R75, 0x1, P0 ;  /* 0x000000053c097c11 */ /* 0x000fe400080f0c4b */
[----:B------:R-:W-:Y:S02]  /*22d0*/  ISETP.GT.AND P0, PT, R4, 0x1, PT ;  /* 0x000000010400780c */ /* 0x000fe40003f04270 */
[----:B------:R-:W-:Y:S02]  /*22e0*/  F2FP.BF16.F32.PACK_AB R24, RZ, R24 ;  /* 0x00000018ff18723e */ /* 0x000fe400000010ff */
[----:B------:R-:W-:-:S03]  /*22f0*/  ISETP.GT.AND P3, PT, R3, RZ, P0 ;  /* 0x000000ff0300720c */ /* 0x000fc60000764270 */
[----:B------:R0:W-:Y:S10]  /*2300*/  @P1 STG.E.U16 desc[UR36][R8.64], R24 ;  /* 0x0000001808001986 */ /* 0x0001f4000c101524 */
[----:B------:R-:W-:Y:S05]  /*2310*/  @!P3 BRA `(.L_x_37) ;  /* 0x000000000004b947 */ /* 0x000fea0003800000 */
[----:B------:R1:W5:Y:S02]  /*2320*/  LDG.E.LTC128B.U16 R5, desc[UR36][R6.64+0x2] ;  /* 0x0000022406057981 */ /* 0x000364000c1e1520 */
.L_x_37:
[----:B------:R-:W-:Y:S05]  /*2330*/  BSYNC B1 ;  /* 0x0000000000017941 */ /* 0x000fea0003800000 */
.L_x_36:
[----:B-----5:R-:W-:Y:S01]  /*2340*/  IMAD.U32 R12, R5, 0x10000, RZ ;  /* 0x00010000050c7824 */ /* 0x020fe200078e00ff */
[----:B------:R-:W-:Y:S01]  /*2350*/  ISETP.GT.AND P2, PT, R3, 0x8, P2 ;  /* 0x000000080300780c */ /* 0x000fe20001744270 */
[----:B------:R-:W-:Y:S01]  /*2360*/  IMAD.WIDE.U32 R20, R73, R68, R14 ;  /* 0x0000004449147225 */ /* 0x000fe200078e000e */
[----:B0-----:R-:W-:-:S03]  /*2370*/  PRMT R24, R5, 0x7610, R24 ;  /* 0x0000761005187816 */ /* 0x001fc60000000018 */
[----:B------:R-:W-:Y:S01]  /*2380*/  FMUL R12, R12, R57 ;  /* 0x000000390c0c7220 */ /* 0x000fe20000400000 */
[----:B------:R-:W-:Y:S01]  /*2390*/  IMAD.IADD R65, R65, 0x1, R21 ;  /* 0x0000000141417824 */ /* 0x000fe200078e0215 */
[----:B------:R-:W-:Y:S02]  /*23a0*/  IADD3 R62, P1, R62, R20, RZ ;  /* 0x000000143e3e7210 */ /* 0x000fe40007f3e0ff */
[----:B------:R-:W-:-:S03]  /*23b0*/  FFMA R12, R25, R56, R12 ;  /* 0x00000038190c7223 */ /* 0x000fc6000000000c */
[----:B------:R-:W-:Y:S02]  /*23c0*/  IMAD.X R13, R65, 0x1, R13, P1 ;  /* 0x00000001410d7824 */ /* 0x000fe400008e060d */
[----:B------:R-:W-:Y:S02]  /*23d0*/  F2FP.BF16.F32.PACK_AB R12, RZ, R12 ;  /* 0x0000000cff0c723e */ /* 0x000fe400000010ff */
[----:B------:R-:W-:Y:S02]  /*23e0*/  LEA R14, P1, R62, R70, 0x1 ;  /* 0x000000463e0e7211 */ /* 0x000fe400078208ff */
[----:B------:R-:W-:Y:S02]  /*23f0*/  PRMT R21, R12, 0x7610, R21 ;  /* 0x000076100c157816 */ /* 0x000fe40000000015 */
[----:B------:R-:W-:-:S03]  /*2400*/  LEA.HI.X R15, R62, R71, R13, 0x1, P1 ;  /* 0x000000473e0f7211 */ /* 0x000fc600008f0c0d */
[----:B------:R0:W-:Y:S04]  /*2410*/  @P3 STG.E.U16 desc[UR36][R8.64+0x2], R21 ;  /* 0x0000021508003986 */ /* 0x0001e8000c101524 */
[----:B------:R-:W2:Y:S01]  /*2420*/  @P2 LDG.E.LTC128B.U16 R24, desc[UR36][R14.64] ;  /* 0x000000240e182981 */ /* 0x000ea2000c1e1520 */
[----:B------:R-:W-:Y:S01]  /*2430*/  IADD3 R20, P1, R10, R20, RZ ;  /* 0x000000140a147210 */ /* 0x000fe20007f3e0ff */
[----:B------:R-:W-:Y:S01]  /*2440*/  BSSY B1, `(.L_x_38) ;  /* 0x0000011000017945 */ /* 0x000fe20003800000 */
[C---:B------:R-:W-:Y:S02]  /*2450*/  SHF.L.U64.HI R13, R66.reuse, 0x4, R67 ;  /* 0x00000004420d7819 */ /* 0x040fe40000010243 */
[----:B------:R-:W-:Y:S01]  /*2460*/  ISETP.GT.AND P0, PT, R3, 0x8, P0 ;  /* 0x000000080300780c */ /* 0x000fe20000704270 */
[----:B0-----:R-:W-:Y:S01]  /*2470*/  IMAD.X R21, R11, 0x1, R65, P1 ;  /* 0x000000010b157824 */ /* 0x001fe200008e0641 */
[----:B------:R-:W-:Y:S01]  /*2480*/  LEA R12, P1, R66, R8, 0x4 ;  /* 0x00000008420c7211 */ /* 0x000fe200078220ff */
[----:B------:R-:W-:-:S04]  /*2490*/  IMAD.WIDE.U32 R20, R59, R64, R20 ;  /* 0x000000403b147225 */ /* 0x000fc800078e0014 */
[----:B------:R-:W-:Y:S02]  /*24a0*/  IMAD.X R13, R13, 0x1, R9, P1 ;  /* 0x000000010d0d7824 */ /* 0x000fe400008e0609 */
[----:B------:R-:W-:Y:S02]  /*24b0*/  IMAD.IADD R11, R61, 0x1, R21 ;  /* 0x000000013d0b7824 */ /* 0x000fe400078e0215 */
[----:B--2---:R-:W-:-:S04]  /*24c0*/  IMAD.U32 R10, R24, 0x10000, RZ ;  /* 0x00010000180a7824 */ /* 0x004fc800078e00ff */
[----:B------:R-:W-:Y:S01]  /*24d0*/  FMUL R5, R10, R57 ;  /* 0x000000390a057220 */ /* 0x000fe20000400000 */
[----:B------:R-:W-:-:S03]  /*24e0*/  LEA R10, P3, R20, R70, 0x1 ;  /* 0x00000046140a7211 */ /* 0x000fc600078608ff */
[----:B------:R-:W-:Y:S01]  /*24f0*/  FFMA R5, R26, R56, R5 ;  /* 0x000000381a057223 */ /* 0x000fe20000000005 */
[----:B------:R-:W-:-:S04]  /*2500*/  LEA.HI.X R11, R20, R71, R11, 0x1, P3 ;  /* 0x00000047140b7211 */ /* 0x000fc800018f0c0b */
[----:B------:R-:W-:-:S05]  /*2510*/  F2FP.BF16.F32.PACK_AB R5, RZ, R5 ;  /* 0x00000005ff05723e */ /* 0x000fca00000010ff */
[----:B------:R0:W-:Y:S01]  /*2520*/  @P2 STG.E.U16 desc[UR36][R12.64], R5 ;  /* 0x000000050c002986 */ /* 0x0001e2000c101524 */
[----:B------:R-:W-:Y:S05]  /*2530*/  @!P0 BRA `(.L_x_39) ;  /* 0x0000000000048947 */ /* 0x000fea0003800000 */
[----:B------:R2:W5:Y:S02]  /*2540*/  LDG.E.LTC128B.U16 R24, desc[UR36][R10.64+0x2] ;  /* 0x000002240a187981 */ /* 0x000564000c1e1520 */
.L_x_39:
[----:B------:R-:W-:Y:S05]  /*2550*/  BSYNC B1 ;  /* 0x0000000000017941 */ /* 0x000fea0003800000 */
.L_x_38:
[----:B-----5:R-:W-:Y:S01]  /*2560*/  IMAD.U32 R14, R24, 0x10000, RZ ;  /* 0x00010000180e7824 */ /* 0x020fe200078e00ff */
[----:B------:R-:W-:Y:S01]  /*2570*/  ISETP.GT.AND P1, PT, R4, 0x8, PT ;  /* 0x000000080400780c */ /* 0x000fe20003f24270 */
[----:B------:R-:W-:Y:S02]  /*2580*/  BSSY B1, `(.L_x_40) ;  /* 0x0000008000017945 */ /* 0x000fe40003800000 */
[----:B------:R-:W-:Y:S01]  /*2590*/  FMUL R14, R14, R57 ;  /* 0x000000390e0e7220 */ /* 0x000fe20000400000 */
[----:B------:R-:W-:-:S03]  /*25a0*/  ISETP.GT.AND P2, PT, R3, RZ, P1 ;  /* 0x000000ff0300720c */ /* 0x000fc60000f44270 */
[----:B------:R-:W-:-:S05]  /*25b0*/  FFMA R14, R27, R56, R14 ;  /* 0x000000381b0e7223 */ /* 0x000fca000000000e */
[----:B------:R-:W-:-:S05]  /*25c0*/  F2FP.BF16.F32.PACK_AB R14, RZ, R14 ;  /* 0x0000000eff0e723e */ /* 0x000fca00000010ff */
[----:B------:R3:W-:Y:S01]  /*25d0*/  @P0 STG.E.U16 desc[UR36][R12.64+0x2], R14 ;  /* 0x0000020e0c000986 */ /* 0x0007e2000c101524 */
[----:B------:R-:W-:Y:S05]  /*25e0*/  @!P2 BRA `(.L_x_41) ;  /* 0x000000000004a947 */ /* 0x000fea0003800000 */
[----:B------:R4:W5:Y:S02]  /*25f0*/  LDG.E.LTC128B.U16 R24, desc[UR36][R6.64+0x10] ;  /* 0x0000102406187981 */ /* 0x000964000c1e1520 */
.L_x_41:
[----:B------:R-:W-:Y:S05]  /*2600*/  BSYNC B1 ;  /* 0x0000000000017941 */ /* 0x000fea0003800000 */
.L_x_40:
[----:B---3-5:R-:W-:Y:S01]  /*2610*/  IMAD.U32 R14, R24, 0x10000, RZ ;  /* 0x00010000180e7824 */ /* 0x028fe200078e00ff */
[----:B------:R-:W-:Y:S01]  /*2620*/  ISETP.GT.AND P0, PT, R4, 0x9, PT ;  /* 0x000000090400780c */ /* 0x000fe20003f04270 */
[----:B------:R-:W-:Y:S02]  /*2630*/  BSSY B1, `(.L_x_42) ;  /* 0x0000008000017945 */ /* 0x000fe40003800000 */
[----:B0-----:R-:W-:Y:S01]  /*2640*/  FMUL R5, R14, R57 ;  /* 0x000000390e057220 */ /* 0x001fe20000400000 */
[----:B------:R-:W-:-:S03]  /*2650*/  ISETP.GT.AND P3, PT, R3, RZ, P0 ;  /* 0x000000ff0300720c */ /* 0x000fc60000764270 */
[----:B------:R-:W-:-:S05]  /*2660*/  FFMA R5, R28, R56, R5 ;  /* 0x000000381c057223 */ /* 0x000fca0000000005 */
[----:B------:R-:W-:-:S05]  /*2670*/  F2FP.BF16.F32.PACK_AB R5, RZ, R5 ;  /* 0x00000005ff05723e */ /* 0x000fca00000010ff */
[----:B------:R0:W-:Y:S01]  /*2680*/  @P2 STG.E.U16 desc[UR36][R8.64+0x10], R5 ;  /* 0x0000100508002986 */ /* 0x0001e2000c101524 */
[----:B------:R-:W-:Y:S05]  /*2690*/  @!P3 BRA `(.L_x_43) ;  /* 0x000000000004b947 */ /* 0x000fea0003800000 */
[----:B------:R3:W5:Y:S02]  /*26a0*/  LDG.E.LTC128B.U16 R24, desc[UR36][R6.64+0x12] ;  /* 0x0000122406187981 */ /* 0x000764000c1e1520 */
.L_x_43:
[----:B------:R-:W-:Y:S05]  /*26b0*/  BSYNC B1 ;  /* 0x0000000000017941 */ /* 0x000fea0003800000 */
.L_x_42:
[----:B-----5:R-:W-:Y:S01]  /*26c0*/  IMAD.U32 R14, R24, 0x10000, RZ ;  /* 0x00010000180e7824 */ /* 0x020fe200078e00ff */
[----:B------:R-:W-:Y:S01]  /*26d0*/  ISETP.GT.AND P1, PT, R3, 0x8, P1 ;  /* 0x000000080300780c */ /* 0x000fe20000f24270 */
[----:B------:R-:W-:Y:S02]  /*26e0*/  BSSY B1, `(.L_x_44) ;  /* 0x0000007000017945 */ /* 0x000fe40003800000 */
[----:B------:R-:W-:-:S04]  /*26f0*/  FMUL R14, R14, R57 ;  /* 0x000000390e0e7220 */ /* 0x000fc80000400000 */
[----:B------:R-:W-:-:S05]  /*2700*/  FFMA R14, R29, R56, R14 ;  /* 0x000000381d0e7223 */ /* 0x000fca000000000e */
[----:B------:R-:W-:-:S05]  /*2710*/  F2FP.BF16.F32.PACK_AB R14, RZ, R14 ;  /* 0x0000000eff0e723e */ /* 0x000fca00000010ff */
[----:B------:R0:W-:Y:S01]  /*2720*/  @P3 STG.E.U16 desc[UR36][R8.64+0x12], R14 ;  /* 0x0000120e08003986 */ /* 0x0001e2000c101524 */
[----:B------:R-:W-:Y:S05]  /*2730*/  @!P1 BRA `(.L_x_45) ;  /* 0x0000000000049947 */ /* 0x000fea0003800000 */
[----:B------:R0:W5:Y:S02]  /*2740*/  LDG.E.LTC128B.U16 R24, desc[UR36][R10.64+0x10] ;  /* 0x000010240a187981 */ /* 0x000164000c1e1520 */
.L_x_45:
[----:B------:R-:W-:Y:S05]  /*2750*/  BSYNC B1 ;  /* 0x0000000000017941 */ /* 0x000fea0003800000 */
.L_x_44:
[----:B0----5:R-:W-:Y:S01]  /*2760*/  IMAD.U32 R14, R24, 0x10000, RZ ;  /* 0x00010000180e7824 */ /* 0x021fe200078e00ff */
        /* <DEDUP_REMOVED lines=8> */
.L_x_47:
[----:B------:R-:W-:Y:S05]  /*27f0*/  BSYNC B1 ;  /* 0x0000000000017941 */ /* 0x000fea0003800000 */
.L_x_46:
        /* <DEDUP_REMOVED lines=10> */
.L_x_49:
[----:B------:R-:W-:Y:S05]  /*28a0*/  BSYNC B1 ;  /* 0x0000000000017941 */ /* 0x000fea0003800000 */
.L_x_48:
[----:B0----5:R-:W-:Y:S01]  /*28b0*/  IMAD.U32 R14, R24, 0x10000, RZ ;  /* 0x00010000180e7824 */ /* 0x021fe200078e00ff */
        /* <DEDUP_REMOVED lines=9> */
.L_x_51:
[----:B------:R-:W-:Y:S05]  /*2950*/  BSYNC B1 ;  /* 0x0000000000017941 */ /* 0x000fea0003800000 */
.L_x_50:
        /* <DEDUP_REMOVED lines=9> */
.L_x_53:
[----:B------:R-:W-:Y:S05]  /*29f0*/  BSYNC B1 ;  /* 0x0000000000017941 */ /* 0x000fea0003800000 */
.L_x_52:
        /* <DEDUP_REMOVED lines=9> */
.L_x_55:
[----:B------:R-:W-:Y:S05]  /*2a90*/  BSYNC B1 ;  /* 0x0000000000017941 */ /* 0x000fea0003800000 */
.L_x_54:
        /* <DEDUP_REMOVED lines=10> */
.L_x_57:
[----:B------:R-:W-:Y:S05]  /*2b40*/  BSYNC B1 ;  /* 0x0000000000017941 */ /* 0x000fea0003800000 */
.L_x_56:
        /* <DEDUP_REMOVED lines=10> */
.L_x_59:
[----:B------:R-:W-:Y:S05]  /*2bf0*/  BSYNC B1 ;  /* 0x0000000000017941 */ /* 0x000fea0003800000 */
.L_x_58:
        /* <DEDUP_REMOVED lines=9> */
.L_x_61:
[----:B------:R-:W-:Y:S05]  /*2c90*/  BSYNC B1 ;  /* 0x0000000000017941 */ /* 0x000fea0003800000 */
.L_x_60:
        /* <DEDUP_REMOVED lines=9> */
.L_x_63:
[----:B------:R-:W-:Y:S05]  /*2d30*/  BSYNC B1 ;  /* 0x0000000000017941 */ /* 0x000fea0003800000 */
.L_x_62:
        /* <DEDUP_REMOVED lines=10> */
.L_x_65:
[----:B------:R-:W-:Y:S05]  /*2de0*/  BSYNC B1 ;  /* 0x0000000000017941 */ /* 0x000fea0003800000 */
.L_x_64:
        /* <DEDUP_REMOVED lines=10> */
.L_x_67:
[----:B------:R-:W-:Y:S05]  /*2e90*/  BSYNC B1 ;  /* 0x0000000000017941 */ /* 0x000fea0003800000 */
.L_x_66:
        /* <DEDUP_REMOVED lines=9> */
.L_x_69:
[----:B------:R-:W-:Y:S05]  /*2f30*/  BSYNC B1 ;  /* 0x0000000000017941 */ /* 0x000fea0003800000 */
.L_x_68:
        /* <DEDUP_REMOVED lines=9> */
.L_x_71:
[----:B------:R-:W-:Y:S05]  /*2fd0*/  BSYNC B1 ;  /* 0x0000000000017941 */ /* 0x000fea0003800000 */
.L_x_70:
        /* <DEDUP_REMOVED lines=10> */
.L_x_73:
[----:B------:R-:W-:Y:S05]  /*3080*/  BSYNC B1 ;  /* 0x0000000000017941 */ /* 0x000fea0003800000 */
.L_x_72:
        /* <DEDUP_REMOVED lines=10> */
.L_x_75:
[----:B------:R-:W-:Y:S05]  /*3130*/  BSYNC B1 ;  /* 0x0000000000017941 */ /* 0x000fea0003800000 */
.L_x_74:
        /* <DEDUP_REMOVED lines=9> */
.L_x_77:
[----:B------:R-:W-:Y:S05]  /*31d0*/  BSYNC B1 ;  /* 0x0000000000017941 */ /* 0x000fea0003800000 */
.L_x_76:
        /* <DEDUP_REMOVED lines=9> */
.L_x_79:
[----:B------:R-:W-:Y:S05]  /*3270*/  BSYNC B1 ;  /* 0x0000000000017941 */ /* 0x000fea0003800000 */
.L_x_78:
        /* <DEDUP_REMOVED lines=10> */
.L_x_81:
[----:B------:R-:W-:Y:S05]  /*3320*/  BSYNC B1 ;  /* 0x0000000000017941 */ /* 0x000fea0003800000 */
.L_x_80:
        /* <DEDUP_REMOVED lines=10> */
.L_x_83:
[----:B------:R-:W-:Y:S05]  /*33d0*/  BSYNC B1 ;  /* 0x0000000000017941 */ /* 0x000fea0003800000 */
.L_x_82:
        /* <DEDUP_REMOVED lines=9> */
.L_x_85:
[----:B------:R-:W-:Y:S05]  /*3470*/  BSYNC B1 ;  /* 0x0000000000017941 */ /* 0x000fea0003800000 */
.L_x_84:
        /* <DEDUP_REMOVED lines=9> */
.L_x_87:
[----:B------:R-:W-:Y:S05]  /*3510*/  BSYNC B1 ;  /* 0x0000000000017941 */ /* 0x000fea0003800000 */
.L_x_86:
        /* <DEDUP_REMOVED lines=10> */
.L_x_89:
[----:B------:R-:W-:Y:S05]  /*35c0*/  BSYNC B1 ;  /* 0x0000000000017941 */ /* 0x000fea0003800000 */
.L_x_88:
[----:B0----5:R-:W-:Y:S01]  /*35d0*/  IMAD.U32 R14, R24, 0x10000, RZ ;  /* 0x00010000180e7824 */ /* 0x021fe200078e00ff */
[----:B------:R-:W-:Y:S01]  /*35e0*/  ISETP.GT.AND P0, PT, R4, 0x39, PT ;  /* 0x000000390400780c */ /* 0x000fe20003f04270 */
[----:B------:R-:W-:Y:S01]  /*35f0*/  @P2 IMAD.MOV.U32 R4, RZ, RZ, R8 ;  /* 0x000000ffff042224 */ /* 0x000fe200078e0008 */
[----:B------:R-:W-:Y:S01]  /*3600*/  BSSY B1, `(.L_x_90) ;  /* 0x000000a000017945 */ /* 0x000fe20003800000 */
[----:B------:R-:W-:Y:S01]  /*3610*/  FMUL R5, R14, R57 ;  /* 0x000000390e057220 */ /* 0x000fe20000400000 */
[----:B------:R-:W-:-:S03]  /*3620*/  ISETP.GT.AND P3, PT, R3, RZ, P0 ;  /* 0x000000ff0300720c */ /* 0x000fc60000764270 */
[----:B------:R-:W-:-:S05]  /*3630*/  FFMA R5, R52, R56, R5 ;  /* 0x0000003834057223 */ /* 0x000fca0000000005 */
[----:B------:R-:W-:-:S04]  /*3640*/  F2FP.BF16.F32.PACK_AB R5, RZ, R5 ;  /* 0x00000005ff05723e */ /* 0x000fc800000010ff */
[----:B------:R-:W-:Y:S01]  /*3650*/  PRMT R14, R5, 0x7610, R14 ;  /* 0x00007610050e7816 */ /* 0x000fe2000000000e */
[----:B------:R-:W-:-:S05]  /*3660*/  @P2 IMAD.MOV.U32 R5, RZ, RZ, R9 ;  /* 0x000000ffff052224 */ /* 0x000fca00078e0009 */
[----:B------:R0:W-:Y:S01]  /*3670*/  @P2 STG.E.U16 desc[UR36][R4.64+0x70], R14 ;  /* 0x0000700e04002986 */ /* 0x0001e2000c101524 */
[----:B------:R-:W-:Y:S05]  /*3680*/  @!P3 BRA `(.L_x_91) ;  /* 0x000000000004b947 */ /* 0x000fea0003800000 */
[----:B------:R0:W5:Y:S02]  /*3690*/  LDG.E.LTC128B.U16 R24, desc[UR36][R6.64+0x72] ;  /* 0x0000722406187981 */ /* 0x000164000c1e1520 */
.L_x_91:
[----:B------:R-:W-:Y:S05]  /*36a0*/  BSYNC B1 ;  /* 0x0000000000017941 */ /* 0x000fea0003800000 */
.L_x_90:
        /* <DEDUP_REMOVED lines=9> */
.L_x_93:
[----:B------:R-:W-:Y:S05]  /*3740*/  BSYNC B1 ;  /* 0x0000000000017941 */ /* 0x000fea0003800000 */
.L_x_92:
[----:B0----5:R-:W-:Y:S01]  /*3750*/  IMAD.U32 R4, R24, 0x10000, RZ ;  /* 0x0001000018047824 */ /* 0x021fe200078e00ff */
[----:B------:R-:W-:Y:S01]  /*3760*/  ISETP.GT.AND P0, PT, R3, 0x8, P0 ;  /* 0x000000080300780c */ /* 0x000fe20000704270 */
[----:B------:R-:W-:Y:S02]  /*3770*/  BSSY B1, `(.L_x_94) ;  /* 0x000000a000017945 */ /* 0x000fe40003800000 */
[----:B------:R-:W-:Y:S01]  /*3780*/  FMUL R5, R4, R57 ;  /* 0x0000003904057220 */ /* 0x000fe20000400000 */
[----:B------:R-:W-:-:S03]  /*3790*/  @P1 IMAD.MOV.U32 R4, RZ, RZ, R12 ;  /* 0x000000ffff041224 */ /* 0x000fc600078e000c */
[----:B------:R-:W-:-:S05]  /*37a0*/  FFMA R5, R54, R56, R5 ;  /* 0x0000003836057223 */ /* 0x000fca0000000005 */
[----:B------:R-:W-:-:S04]  /*37b0*/  F2FP.BF16.F32.PACK_AB R5, RZ, R5 ;  /* 0x00000005ff05723e */ /* 0x000fc800000010ff */
[----:B-1-34-:R-:W-:Y:S01]  /*37c0*/  PRMT R6, R5, 0x7610, R6 ;  /* 0x0000761005067816 */ /* 0x01afe20000000006 */
[----:B------:R-:W-:-:S05]  /*37d0*/  @P1 IMAD.MOV.U32 R5, RZ, RZ, R13 ;  /* 0x000000ffff051224 */ /* 0x000fca00078e000d */
[----:B------:R0:W-:Y:S01]  /*37e0*/  @P1 STG.E.U16 desc[UR36][R4.64+0x70], R6 ;  /* 0x0000700604001986 */ /* 0x0001e2000c101524 */
[----:B------:R-:W-:Y:S05]  /*37f0*/  @!P0 BRA `(.L_x_95) ;  /* 0x0000000000048947 */ /* 0x000fea0003800000 */
[----:B------:R1:W5:Y:S02]  /*3800*/  LDG.E.LTC128B.U16 R24, desc[UR36][R10.64+0x72] ;  /* 0x000072240a187981 */ /* 0x000364000c1e1520 */
.L_x_95:
[----:B------:R-:W-:Y:S05]  /*3810*/  BSYNC B1 ;  /* 0x0000000000017941 */ /* 0x000fea0003800000 */
.L_x_94:
[----:B------:R-:W-:Y:S05]  /*3820*/  @!P0 BRA `(.L_x_96) ;  /* 0x0000000800a88947 */ /* 0x000fea0003800000 */
[----:B-----5:R-:W-:-:S04]  /*3830*/  IMAD.U32 R24, R24, 0x10000, RZ ;  /* 0x0001000018187824 */ /* 0x020fc800078e00ff */
[----:B------:R-:W-:-:S04]  /*3840*/  FMUL R24, R24, R57 ;  /* 0x0000003918187220 */ /* 0x000fc80000400000 */
[----:B------:R-:W-:-:S05]  /*3850*/  FFMA R24, R55, R56, R24 ;  /* 0x0000003837187223 */ /* 0x000fca0000000018 */
[----:B------:R-:W-:-:S05]  /*3860*/  F2FP.BF16.F32.PACK_AB R24, RZ, R24 ;  /* 0x00000018ff18723e */ /* 0x000fca00000010ff */
[----:B------:R3:W-:Y:S01]  /*3870*/  STG.E.U16 desc[UR36][R12.64+0x72], R24 ;  /* 0x000072180c007986 */ /* 0x0007e2000c101524 */
[----:B------:R-:W-:Y:S05]  /*3880*/  BRA `(.L_x_96) ;  /* 0x0000000800907947 */ /* 0x000fea0003800000 */
.L_x_35:
[----:B------:R-:W-:Y:S01]  /*3890*/  ISETP.GT.AND P0, PT, R4, 0x1, PT ;  /* 0x000000010400780c */ /* 0x000fe20003f04270 */
[----:B------:R-:W-:Y:S01]  /*38a0*/  ULDC.64 UR4, c[0x0][0x5c0] ;  /* 0x0001700000047ab9 */ /* 0x000fe20000000a00 */
[-C--:B------:R-:W-:Y:S01]  /*38b0*/  FMUL R24, R24, R56.reuse ;  /* 0x0000003818187220 */ /* 0x080fe20000400000 */
[-C--:B------:R-:W-:Y:S01]  /*38c0*/  FMUL R25, R25, R56.reuse ;  /* 0x0000003819197220 */ /* 0x080fe20000400000 */
[----:B------:R-:W-:Y:S01]  /*38d0*/  ISETP.GT.AND P3, PT, R3, RZ, P0 ;  /* 0x000000ff0300720c */ /* 0x000fe20000764270 */
[-C--:B------:R-:W-:Y:S01]  /*38e0*/  FMUL R26, R26, R56.reuse ;  /* 0x000000381a1a7220 */ /* 0x080fe20000400000 */
[----:B------:R-:W-:Y:S01]  /*38f0*/  LEA R6, P4, R60, UR4, 0x1 ;  /* 0x000000043c067c11 */ /* 0x000fe2000f8808ff */
[----:B------:R-:W-:Y:S01]  /*3900*/  FMUL R27, R27, R56 ;  /* 0x000000381b1b7220 */ /* 0x000fe20000400000 */
[----:B------:R-:W-:Y:S01]  /*3910*/  F2FP.BF16.F32.PACK_AB R24, RZ, R24 ;  /* 0x00000018ff18723e */ /* 0x000fe200000010ff */
[-C--:B------:R-:W-:Y:S01]  /*3920*/  FMUL R28, R28, R56.reuse ;  /* 0x000000381c1c7220 */ /* 0x080fe20000400000 */
[----:B------:R-:W-:Y:S01]  /*3930*/  LEA.HI.X R7, R60, UR5, R75, 0x1, P4 ;  /* 0x000000053c077c11 */ /* 0x000fe2000a0f0c4b */
[-C--:B------:R-:W-:Y:S01]  /*3940*/  FMUL R29, R29, R56.reuse ;  /* 0x000000381d1d7220 */ /* 0x080fe20000400000 */
[----:B------:R-:W-:Y:S01]  /*3950*/  F2FP.BF16.F32.PACK_AB R25, RZ, R25 ;  /* 0x00000019ff19723e */ /* 0x000fe200000010ff */
[-C--:B------:R-:W-:Y:S01]  /*3960*/  FMUL R30, R30, R56.reuse ;  /* 0x000000381e1e7220 */ /* 0x080fe20000400000 */
[----:B------:R-:W-:Y:S01]  /*3970*/  SHF.L.U64.HI R67, R66, 0x4, R67 ;  /* 0x0000000442437819 */ /* 0x000fe20000010243 */
[----:B------:R-:W-:Y:S01]  /*3980*/  @P1 STG.E.U16 desc[UR36][R6.64], R24 ;  /* 0x0000001806001986 */ /* 0x000fe2000c101524 */
[----:B------:R-:W-:Y:S01]  /*3990*/  ISETP.GT.AND P1, PT, R4, 0x8, PT ;  /* 0x000000080400780c */ /* 0x000fe20003f24270 */
[----:B------:R-:W-:Y:S01]  /*39a0*/  FMUL R31, R31, R56 ;  /* 0x000000381f1f7220 */ /* 0x000fe20000400000 */
[C---:B------:R-:W-:Y:S01]  /*39b0*/  ISETP.GT.AND P4, PT, R3.reuse, 0x8, P0 ;  /* 0x000000080300780c */ /* 0x040fe20000784270 */
[----:B------:R-:W-:Y:S01]  /*39c0*/  @P3 STG.E.U16 desc[UR36][R6.64+0x2], R25 ;  /* 0x0000021906003986 */ /* 0x000fe2000c101524 */
[----:B------:R-:W-:Y:S01]  /*39d0*/  LEA R8, P3, R66, R6, 0x4 ;  /* 0x0000000642087211 */ /* 0x000fe200078620ff */
[-C--:B------:R-:W-:Y:S01]  /*39e0*/  FMUL R32, R32, R56.reuse ;  /* 0x0000003820207220 */ /* 0x080fe20000400000 */
[----:B------:R-:W-:Y:S01]  /*39f0*/  ISETP.GT.AND P2, PT, R3, 0x8, P2 ;  /* 0x000000080300780c */ /* 0x000fe20001744270 */
[-C--:B------:R-:W-:Y:S01]  /*3a00*/  FMUL R33, R33, R56.reuse ;  /* 0x0000003821217220 */ /* 0x080fe20000400000 */
[----:B------:R-:W-:Y:S01]  /*3a10*/  ISETP.GT.AND P0, PT, R4, 0x9, PT ;  /* 0x000000090400780c */ /* 0x000fe20003f04270 */
[----:B------:R-:W-:Y:S01]  /*3a20*/  IMAD.X R9, R67, 0x1, R7, P3 ;  /* 0x0000000143097824 */ /* 0x000fe200018e0607 */
[C---:B------:R-:W-:Y:S01]  /*3a30*/  ISETP.GT.AND P5, PT, R3.reuse, RZ, P1 ;  /* 0x000000ff0300720c */ /* 0x040fe20000fa4270 */
[-C--:B------:R-:W-:Y:S01]  /*3a40*/  FMUL R34, R34, R56.reuse ;  /* 0x0000003822227220 */ /* 0x080fe20000400000 */
[----:B------:R-:W-:Y:S01]  /*3a50*/  ISETP.GT.AND P3, PT, R3, RZ, P0 ;  /* 0x000000ff0300720c */ /* 0x000fe20000764270 */
[----:B------:R-:W-:Y:S01]  /*3a60*/  FMUL R35, R35, R56 ;  /* 0x0000003823237220 */ /* 0x000fe20000400000 */
[----:B------:R-:W-:Y:S01]  /*3a70*/  F2FP.BF16.F32.PACK_AB R26, RZ, R26 ;  /* 0x0000001aff1a723e */ /* 0x000fe200000010ff */
[-C--:B------:R-:W-:Y:S01]  /*3a80*/  FMUL R36, R36, R56.reuse ;  /* 0x0000003824247220 */ /* 0x080fe20000400000 */
[----:B------:R-:W-:Y:S01]  /*3a90*/  F2FP.BF16.F32.PACK_AB R27, RZ, R27 ;  /* 0x0000001bff1b723e */ /* 0x000fe200000010ff */
[----:B------:R-:W-:Y:S01]  /*3aa0*/  FMUL R37, R37, R56 ;  /* 0x0000003825257220 */ /* 0x000fe20000400000 */
[----:B------:R-:W-:Y:S01]  /*3ab0*/  F2FP.BF16.F32.PACK_AB R28, RZ, R28 ;  /* 0x0000001cff1c723e */ /* 0x000fe200000010ff */
[----:B------:R-:W-:Y:S01]  /*3ac0*/  @P2 STG.E.U16 desc[UR36][R8.64], R26 ;  /* 0x0000001a08002986 */ /* 0x000fe2000c101524 */
[----:B------:R-:W-:Y:S01]  /*3ad0*/  F2FP.BF16.F32.PACK_AB R29, RZ, R29 ;  /* 0x0000001dff1d723e */ /* 0x000fe200000010ff */
[-C--:B------:R-:W-:Y:S01]  /*3ae0*/  FMUL R38, R38, R56.reuse ;  /* 0x0000003826267220 */ /* 0x080fe20000400000 */
[----:B------:R-:W-:Y:S01]  /*3af0*/  ISETP.GT.AND P2, PT, R3, 0x8, P1 ;  /* 0x000000080300780c */ /* 0x000fe20000f44270 */
[----:B------:R-:W-:Y:S01]  /*3b00*/  @P4 STG.E.U16 desc[UR36][R8.64+0x2], R27 ;  /* 0x0000021b08004986 */ /* 0x000fe2000c101524 */
[----:B------:R-:W-:Y:S01]  /*3b10*/  ISETP.GT.AND P1, PT, R4, 0x10, PT ;  /* 0x000000100400780c */ /* 0x000fe20003f24270 */
[----:B------:R-:W-:Y:S01]  /*3b20*/  FMUL R39, R39, R56 ;  /* 0x0000003827277220 */ /* 0x000fe20000400000 */
[----:B------:R-:W-:Y:S01]  /*3b30*/  F2FP.BF16.F32.PACK_AB R30, RZ, R30 ;  /* 0x0000001eff1e723e */ /* 0x000fe200000010ff */
[----:B------:R-:W-:Y:S01]  /*3b40*/  @P5 STG.E.U16 desc[UR36][R6.64+0x10], R28 ;  /* 0x0000101c06005986 */ /* 0x000fe2000c101524 */
[C---:B------:R-:W-:Y:S01]  /*3b50*/  ISETP.GT.AND P4, PT, R3.reuse, RZ, P1 ;  /* 0x000000ff0300720c */ /* 0x040fe20000f84270 */
[-C--:B------:R-:W-:Y:S01]  /*3b60*/  FMUL R40, R40, R56.reuse ;  /* 0x0000003828287220 */ /* 0x080fe20000400000 */
[----:B------:R-:W-:Y:S01]  /*3b70*/  F2FP.BF16.F32.PACK_AB R31, RZ, R31 ;  /* 0x0000001fff1f723e */ /* 0x000fe200000010ff */
[----:B------:R-:W-:Y:S01]  /*3b80*/  @P3 STG.E.U16 desc[UR36][R6.64+0x12], R29 ;  /* 0x0000121d06003986 */ /* 0x000fe2000c101524 */
[----:B------:R-:W-:Y:S01]  /*3b90*/  ISETP.GT.AND P3, PT, R3, 0x8, P0 ;  /* 0x000000080300780c */ /* 0x000fe20000764270 */
[----:B------:R-:W-:Y:S01]  /*3ba0*/  FMUL R41, R41, R56 ;  /* 0x0000003829297220 */ /* 0x000fe20000400000 */
[----:B------:R-:W-:Y:S01]  /*3bb0*/  ISETP.GT.AND P0, PT, R4, 0x11, PT ;  /* 0x000000110400780c */ /* 0x000fe20003f04270 */
[----:B------:R-:W-:Y:S01]  /*3bc0*/  @P2 STG.E.U16 desc[UR36][R8.64+0x10], R30 ;  /* 0x0000101e08002986 */ /* 0x000fe2000c101524 */
[----:B------:R-:W-:Y:S01]  /*3bd0*/  F2FP.BF16.F32.PACK_AB R32, RZ, R32 ;  /* 0x00000020ff20723e */ /* 0x000fe200000010ff */
[-C--:B------:R-:W-:Y:S01]  /*3be0*/  FMUL R42, R42, R56.reuse ;  /* 0x000000382a2a7220 */ /* 0x080fe20000400000 */
[----:B------:R-:W-:Y:S01]  /*3bf0*/  ISETP.GT.AND P5, PT, R3, RZ, P0 ;  /* 0x000000ff0300720c */ /* 0x000fe200007a4270 */
[-C--:B------:R-:W-:Y:S01]  /*3c00*/  FMUL R43, R43, R56.reuse ;  /* 0x000000382b2b7220 */ /* 0x080fe20000400000 */
[----:B------:R-:W-:Y:S01]  /*3c10*/  ISETP.GT.AND P2, PT, R3, 0x8, P1 ;  /* 0x000000080300780c */ /* 0x000fe20000f44270 */
[-C--:B------:R-:W-:Y:S01]  /*3c20*/  FMUL R44, R44, R56.reuse ;  /* 0x000000382c2c7220 */ /* 0x080fe20000400000 */
[----:B------:R-:W-:Y:S01]  /*3c30*/  ISETP.GT.AND P1, PT, R4, 0x18, PT ;  /* 0x000000180400780c */ /* 0x000fe20003f24270 */
[-C--:B------:R-:W-:Y:S01]  /*3c40*/  FMUL R45, R45, R56.reuse ;  /* 0x000000382d2d7220 */ /* 0x080fe20000400000 */
[----:B------:R-:W-:Y:S01]  /*3c50*/  F2FP.BF16.F32.PACK_AB R33, RZ, R33 ;  /* 0x00000021ff21723e */ /* 0x000fe200000010ff */
[----:B------:R-:W-:Y:S01]  /*3c60*/  @P3 STG.E.U16 desc[UR36][R8.64+0x12], R31 ;  /* 0x0000121f08003986 */ /* 0x000fe2000c101524 */
[C---:B------:R-:W-:Y:S01]  /*3c70*/  ISETP.GT.AND P3, PT, R3.reuse, 0x8, P0 ;  /* 0x000000080300780c */ /* 0x040fe20000764270 */
[-C--:B------:R-:W-:Y:S01]  /*3c80*/  FMUL R46, R46, R56.reuse ;  /* 0x000000382e2e7220 */ /* 0x080fe20000400000 */
[----:B------:R-:W-:Y:S01]  /*3c90*/  ISETP.GT.AND P0, PT, R4, 0x19, PT ;  /* 0x000000190400780c */ /* 0x000fe20003f04270 */
[----:B------:R-:W-:Y:S01]  /*3ca0*/  @P4 STG.E.U16 desc[UR36][R6.64+0x20], R32 ;  /* 0x0000202006004986 */ /* 0x000fe2000c101524 */
[----:B------:R-:W-:Y:S01]  /*3cb0*/  ISETP.GT.AND P4, PT, R3, RZ, P1 ;  /* 0x000000ff0300720c */ /* 0x000fe20000f84270 */
[----:B------:R-:W-:Y:S01]  /*3cc0*/  FMUL R47, R47, R56 ;  /* 0x000000382f2f7220 */ /* 0x000fe20000400000 */
[----:B------:R-:W-:Y:S01]  /*3cd0*/  F2FP.BF16.F32.PACK_AB R34, RZ, R34 ;  /* 0x00000022ff22723e */ /* 0x000fe200000010ff */
[----:B------:R-:W-:Y:S01]  /*3ce0*/  @P5 STG.E.U16 desc[UR36][R6.64+0x22], R33 ;  /* 0x0000222106005986 */ /* 0x000fe2000c101524 */
[----:B------:R-:W-:Y:S01]  /*3cf0*/  ISETP.GT.AND P5, PT, R3, RZ, P0 ;  /* 0x000000ff0300720c */ /* 0x000fe200007a4270 */
[----:B------:R-:W-:Y:S01]  /*3d00*/  FMUL R48, R48, R56 ;  /* 0x0000003830307220 */ /* 0x000fe20000400000 */
[----:B------:R-:W-:Y:S01]  /*3d10*/  F2FP.BF16.F32.PACK_AB R35, RZ, R35 ;  /* 0x00000023ff23723e */ /* 0x000fe200000010ff */
[----:B------:R-:W-:Y:S01]  /*3d20*/  @P2 STG.E.U16 desc[UR36][R8.64+0x20], R34 ;  /* 0x0000202208002986 */ /* 0x000fe2000c101524 */
[----:B------:R-:W-:Y:S01]  /*3d30*/  F2FP.BF16.F32.PACK_AB R36, RZ, R36 ;  /* 0x00000024ff24723e */ /* 0x000fe200000010ff */
[-C--:B------:R-:W-:Y:S01]  /*3d40*/  FMUL R49, R49, R56.reuse ;  /* 0x0000003831317220 */ /* 0x080fe20000400000 */
[C---:B------:R-:W-:Y:S01]  /*3d50*/  ISETP.GT.AND P2, PT, R3.reuse, 0x8, P1 ;  /* 0x000000080300780c */ /* 0x040fe20000f44270 */
[----:B------:R-:W-:Y:S01]  /*3d60*/  @P3 STG.E.U16 desc[UR36][R8.64+0x22], R35 ;  /* 0x0000222308003986 */ /* 0x000fe2000c101524 */
[----:B------:R-:W-:Y:S01]  /*3d70*/  ISETP.GT.AND P1, PT, R4, 0x20, PT ;  /* 0x000000200400780c */ /* 0x000fe20003f24270 */
[-C--:B------:R-:W-:Y:S01]  /*3d80*/  FMUL R50, R50, R56.reuse ;  /* 0x0000003832327220 */ /* 0x080fe20000400000 */
[----:B------:R-:W-:Y:S01]  /*3d90*/  F2FP.BF16.F32.PACK_AB R37, RZ, R37 ;  /* 0x00000025ff25723e */ /* 0x000fe200000010ff */
[----:B------:R-:W-:Y:S01]  /*3da0*/  @P4 STG.E.U16 desc[UR36][R6.64+0x30], R36 ;  /* 0x0000302406004986 */ /* 0x000fe2000c101524 */
[----:B------:R-:W-:Y:S01]  /*3db0*/  ISETP.GT.AND P3, PT, R3, 0x8, P0 ;  /* 0x000000080300780c */ /* 0x000fe20000764270 */
[-C--:B------:R-:W-:Y:S01]  /*3dc0*/  FMUL R51, R51, R56.reuse ;  /* 0x0000003833337220 */ /* 0x080fe20000400000 */
[----:B------:R-:W-:Y:S01]  /*3dd0*/  ISETP.GT.AND P0, PT, R4, 0x21, PT ;  /* 0x000000210400780c */ /* 0x000fe20003f04270 */
[----:B------:R-:W-:Y:S01]  /*3de0*/  @P5 STG.E.U16 desc[UR36][R6.64+0x32], R37 ;  /* 0x0000322506005986 */ /* 0x000fe2000c101524 */
        /* <DEDUP_REMOVED lines=10> */
[----:B------:R-:W-:-:S02]  /*3e90*/  F2FP.BF16.F32.PACK_AB R41, RZ, R41 ;  /* 0x00000029ff29723e */ /* 0x000fc400000010ff */
[C---:B------:R-:W-:Y:S01]  /*3ea0*/  ISETP.GT.AND P1, PT, R3.reuse, 0x8, P1 ;  /* 0x000000080300780c */ /* 0x040fe20000f24270 */
[----:B------:R-:W-:Y:S01]  /*3eb0*/  @P3 STG.E.U16 desc[UR36][R8.64+0x32], R39 ;  /* 0x0000322708003986 */ /* 0x000fe2000c101524 */
[C---:B------:R-:W-:Y:S02]  /*3ec0*/  ISETP.GT.AND P2, PT, R3.reuse, 0x8, P0 ;  /* 0x000000080300780c */ /* 0x040fe40000744270 */
[C---:B------:R-:W-:Y:S01]  /*3ed0*/  ISETP.GT.AND P0, PT, R4.reuse, 0x29, PT ;  /* 0x000000290400780c */ /* 0x040fe20003f04270 */
[----:B------:R-:W-:Y:S01]  /*3ee0*/  @P4 STG.E.U16 desc[UR36][R6.64+0x40], R40 ;  /* 0x0000402806004986 */ /* 0x000fe2000c101524 */
[----:B------:R-:W-:Y:S02]  /*3ef0*/  ISETP.GT.AND P4, PT, R4, 0x28, PT ;  /* 0x000000280400780c */ /* 0x000fe40003f84270 */
[----:B------:R-:W-:Y:S01]  /*3f00*/  F2FP.BF16.F32.PACK_AB R42, RZ, R42 ;  /* 0x0000002aff2a723e */ /* 0x000fe200000010ff */
[----:B------:R-:W-:Y:S01]  /*3f10*/  @P5 STG.E.U16 desc[UR36][R6.64+0x42], R41 ;  /* 0x0000422906005986 */ /* 0x000fe2000c101524 */
[----:B------:R-:W-:-:S02]  /*3f20*/  ISETP.GT.AND P5, PT, R3, RZ, P4 ;  /* 0x000000ff0300720c */ /* 0x000fc400027a4270 */
[C---:B------:R-:W-:Y:S01]  /*3f30*/  ISETP.GT.AND P3, PT, R3.reuse, RZ, P0 ;  /* 0x000000ff0300720c */ /* 0x040fe20000764270 */
[----:B------:R-:W-:Y:S01]  /*3f40*/  @P1 STG.E.U16 desc[UR36][R8.64+0x40], R42 ;  /* 0x0000402a08001986 */ /* 0x000fe2000c101524 */
[----:B------:R-:W-:Y:S02]  /*3f50*/  F2FP.BF16.F32.PACK_AB R43, RZ, R43 ;  /* 0x0000002bff2b723e */ /* 0x000fe400000010ff */
[----:B------:R-:W-:Y:S02]  /*3f60*/  F2FP.BF16.F32.PACK_AB R44, RZ, R44 ;  /* 0x0000002cff2c723e */ /* 0x000fe400000010ff */
[C---:B------:R-:W-:Y:S01]  /*3f70*/  ISETP.GT.AND P4, PT, R3.reuse, 0x8, P4 ;  /* 0x000000080300780c */ /* 0x040fe20002784270 */
[----:B------:R-:W-:Y:S01]  /*3f80*/  @P2 STG.E.U16 desc[UR36][R8.64+0x42], R43 ;  /* 0x0000422b08002986 */ /* 0x000fe2000c101524 */
[----:B------:R-:W-:Y:S02]  /*3f90*/  F2FP.BF16.F32.PACK_AB R45, RZ, R45 ;  /* 0x0000002dff2d723e */ /* 0x000fe400000010ff */
[----:B------:R-:W-:Y:S01]  /*3fa0*/  ISETP.GT.AND P2, PT, R4, 0x31, PT ;  /* 0x000000310400780c */ /* 0x000fe20003f44270 */
[----:B------:R-:W-:Y:S01]  /*3fb0*/  @P5 STG.E.U16 desc[UR36][R6.64+0x50], R44 ;  /* 0x0000502c06005986 */ /* 0x000fe2000c101524 */
[----:B------:R-:W-:-:S02]  /*3fc0*/  ISETP.GT.AND P5, PT, R3, 0x8, P0 ;  /* 0x000000080300780c */ /* 0x000fc400007a4270 */
[C---:B------:R-:W-:Y:S01]  /*3fd0*/  ISETP.GT.AND P1, PT, R4.reuse, 0x38, PT ;  /* 0x000000380400780c */ /* 0x040fe20003f24270 */
[----:B------:R-:W-:Y:S01]  /*3fe0*/  @P3 STG.E.U16 desc[UR36][R6.64+0x52], R45 ;  /* 0x0000522d06003986 */ /* 0x000fe2000c101524 */
[C---:B------:R-:W-:Y:S02]  /*3ff0*/  ISETP.GT.AND P3, PT, R4.reuse, 0x30, PT ;  /* 0x000000300400780c */ /* 0x040fe40003f64270 */
[----:B------:R-:W-:Y:S01]  /*4000*/  ISETP.GT.AND P0, PT, R4, 0x39, PT ;  /* 0x000000390400780c */ /* 0x000fe20003f04270 */
[----:B------:R-:W-:Y:S01]  /*4010*/  @P4 IMAD.MOV.U32 R4, RZ, RZ, R8 ;  /* 0x000000ffff044224 */ /* 0x000fe200078e0008 */
[----:B------:R-:W-:Y:S01]  /*4020*/  F2FP.BF16.F32.PACK_AB R46, RZ, R46 ;  /* 0x0000002eff2e723e */ /* 0x000fe200000010ff */
[----:B------:R-:W-:Y:S01]  /*4030*/  @P4 IMAD.MOV.U32 R5, RZ, RZ, R9 ;  /* 0x000000ffff054224 */ /* 0x000fe200078e0009 */
[----:B------:R-:W-:Y:S02]  /*4040*/  F2FP.BF16.F32.PACK_AB R47, RZ, R47 ;  /* 0x0000002fff2f723e */ /* 0x000fe400000010ff */
[----:B------:R-:W-:-:S02]  /*4050*/  F2FP.BF16.F32.PACK_AB R48, RZ, R48 ;  /* 0x00000030ff30723e */ /* 0x000fc400000010ff */
[----:B------:R0:W-:Y:S01]  /*4060*/  @P4 STG.E.U16 desc[UR36][R4.64+0x50], R46 ;  /* 0x0000502e04004986 */ /* 0x0001e2000c101524 */
[C---:B------:R-:W-:Y:S02]  /*4070*/  ISETP.GT.AND P4, PT, R3.reuse, RZ, P2 ;  /* 0x000000ff0300720c */ /* 0x040fe40001784270 */
[----:B------:R-:W-:Y:S02]  /*4080*/  F2FP.BF16.F32.PACK_AB R49, RZ, R49 ;  /* 0x00000031ff31723e */ /* 0x000fe400000010ff */
[----:B------:R-:W-:Y:S02]  /*4090*/  ISETP.GT.AND P2, PT, R3, 0x8, P2 ;  /* 0x000000080300780c */ /* 0x000fe40001744270 */
[----:B------:R-:W-:Y:S02]  /*40a0*/  F2FP.BF16.F32.PACK_AB R50, RZ, R50 ;  /* 0x00000032ff32723e */ /* 0x000fe400000010ff */
[----:B------:R-:W-:Y:S02]  /*40b0*/  F2FP.BF16.F32.PACK_AB R51, RZ, R51 ;  /* 0x00000033ff33723e */ /* 0x000fe400000010ff */
[----:B------:R-:W-:Y:S01]  /*40c0*/  F2FP.BF16.F32.PACK_AB R52, RZ, R52 ;  /* 0x00000034ff34723e */ /* 0x000fe200000010ff */
[----:B0-----:R-:W-:Y:S01]  /*40d0*/  @P5 IMAD.MOV.U32 R4, RZ, RZ, R8 ;  /* 0x000000ffff045224 */ /* 0x001fe200078e0008 */
[----:B------:R-:W-:Y:S01]  /*40e0*/  F2FP.BF16.F32.PACK_AB R53, RZ, R53 ;  /* 0x00000035ff35723e */ /* 0x000fe200000010ff */
[----:B------:R-:W-:Y:S01]  /*40f0*/  @P5 IMAD.MOV.U32 R5, RZ, RZ, R9 ;  /* 0x000000ffff055224 */ /* 0x000fe200078e0009 */
[----:B------:R-:W-:-:S02]  /*4100*/  F2FP.BF16.F32.PACK_AB R54, RZ, R54 ;  /* 0x00000036ff36723e */ /* 0x000fc400000010ff */
[----:B------:R-:W-:Y:S02]  /*4110*/  F2FP.BF16.F32.PACK_AB R55, RZ, R55 ;  /* 0x00000037ff37723e */ /* 0x000fe400000010ff */
[----:B------:R0:W-:Y:S01]  /*4120*/  @P5 STG.E.U16 desc[UR36][R4.64+0x52], R47 ;  /* 0x0000522f04005986 */ /* 0x0001e2000c101524 */
[C---:B------:R-:W-:Y:S02]  /*4130*/  ISETP.GT.AND P5, PT, R3.reuse, RZ, P3 ;  /* 0x000000ff0300720c */ /* 0x040fe40001fa4270 */
[----:B------:R-:W-:-:S11]  /*4140*/  ISETP.GT.AND P3, PT, R3, 0x8, P3 ;  /* 0x000000080300780c */ /* 0x000fd60001f64270 */
[----:B0-----:R-:W-:Y:S02]  /*4150*/  @P5 IMAD.MOV.U32 R4, RZ, RZ, R6 ;  /* 0x000000ffff045224 */ /* 0x001fe400078e0006 */
[----:B------:R-:W-:-:S05]  /*4160*/  @P5 IMAD.MOV.U32 R5, RZ, RZ, R7 ;  /* 0x000000ffff055224 */ /* 0x000fca00078e0007 */
[----:B------:R0:W-:Y:S01]  /*4170*/  @P5 STG.E.U16 desc[UR36][R4.64+0x60], R48 ;  /* 0x0000603004005986 */ /* 0x0001e2000c101524 */
[C---:B------:R-:W-:Y:S02]  /*4180*/  ISETP.GT.AND P5, PT, R3.reuse, RZ, P0 ;  /* 0x000000ff0300720c */ /* 0x040fe400007a4270 */
[----:B------:R-:W-:Y:S01]  /*4190*/  ISETP.GT.AND P0, PT, R3, 0x8, P0 ;  /* 0x000000080300780c */ /* 0x000fe20000704270 */
[----:B0-----:R-:W-:Y:S02]  /*41a0*/  @P4 IMAD.MOV.U32 R4, RZ, RZ, R6 ;  /* 0x000000ffff044224 */ /* 0x001fe400078e0006 */
[----:B------:R-:W-:-:S05]  /*41b0*/  @P4 IMAD.MOV.U32 R5, RZ, RZ, R7 ;  /* 0x000000ffff054224 */ /* 0x000fca00078e0007 */
[----:B------:R0:W-:Y:S01]  /*41c0*/  @P4 STG.E.U16 desc[UR36][R4.64+0x62], R49 ;  /* 0x0000623104004986 */ /* 0x0001e2000c101524 */
[C---:B------:R-:W-:Y:S02]  /*41d0*/  ISETP.GT.AND P4, PT, R3.reuse, RZ, P1 ;  /* 0x000000ff0300720c */ /* 0x040fe40000f84270 */
[----:B------:R-:W-:Y:S01]  /*41e0*/  ISETP.GT.AND P1, PT, R3, 0x8, P1 ;  /* 0x000000080300780c */ /* 0x000fe20000f24270 */
[----:B0-----:R-:W-:Y:S02]  /*41f0*/  @P3 IMAD.MOV.U32 R4, RZ, RZ, R8 ;  /* 0x000000ffff043224 */ /* 0x001fe400078e0008 */
[----:B------:R-:W-:-:S05]  /*4200*/  @P3 IMAD.MOV.U32 R5, RZ, RZ, R9 ;  /* 0x000000ffff053224 */ /* 0x000fca00078e0009 */
[----:B------:R0:W-:Y:S02]  /*4210*/  @P3 STG.E.U16 desc[UR36][R4.64+0x60], R50 ;  /* 0x0000603204003986 */ /* 0x0001e4000c101524 */
[----:B0-----:R-:W-:Y:S02]  /*4220*/  @P2 IMAD.MOV.U32 R4, RZ, RZ, R8 ;  /* 0x000000ffff042224 */ /* 0x001fe400078e0008 */
[----:B------:R-:W-:-:S05]  /*4230*/  @P2 IMAD.MOV.U32 R5, RZ, RZ, R9 ;  /* 0x000000ffff052224 */ /* 0x000fca00078e0009 */
[----:B------:R0:W-:Y:S02]  /*4240*/  @P2 STG.E.U16 desc[UR36][R4.64+0x62], R51 ;  /* 0x0000623304002986 */ /* 0x0001e4000c101524 */
[----:B0-----:R-:W-:Y:S02]  /*4250*/  @P4 IMAD.MOV.U32 R4, RZ, RZ, R6 ;  /* 0x000000ffff044224 */ /* 0x001fe400078e0006 */
[----:B------:R-:W-:-:S05]  /*4260*/  @P4 IMAD.MOV.U32 R5, RZ, RZ, R7 ;  /* 0x000000ffff054224 */ /* 0x000fca00078e0007 */
[----:B------:R0:W-:Y:S04]  /*4270*/  @P4 STG.E.U16 desc[UR36][R4.64+0x70], R52 ;  /* 0x0000703404004986 */ /* 0x0001e8000c101524 */
[----:B------:R4:W-:Y:S01]  /*4280*/  @P5 STG.E.U16 desc[UR36][R6.64+0x72], R53 ;  /* 0x0000723506005986 */ /* 0x0009e2000c101524 */
[----:B0-----:R-:W-:Y:S02]  /*4290*/  @P1 IMAD.MOV.U32 R4, RZ, RZ, R8 ;  /* 0x000000ffff041224 */ /* 0x001fe400078e0008 */
[----:B------:R-:W-:-:S05]  /*42a0*/  @P1 IMAD.MOV.U32 R5, RZ, RZ, R9 ;  /* 0x000000ffff051224 */ /* 0x000fca00078e0009 */
[----:B------:R4:W-:Y:S04]  /*42b0*/  @P1 STG.E.U16 desc[UR36][R4.64+0x70], R54 ;  /* 0x0000703604001986 */ /* 0x0009e8000c101524 */
[----:B------:R4:W-:Y:S02]  /*42c0*/  @P0 STG.E.U16 desc[UR36][R8.64+0x72], R55 ;  /* 0x0000723708000986 */ /* 0x0009e4000c101524 */
.L_x_96:
[----:B------:R-:W-:Y:S05]  /*42d0*/  BSYNC B0 ;  /* 0x0000000000007941 */ /* 0x000fea0003800000 */
.L_x_34:
[----:B------:R-:W-:Y:S01]  /*42e0*/  ULDC UR4, c[0x0][0xc] ;  /* 0x0000030000047ab9 */ /* 0x000fe20000000800 */
[----:B------:R-:W-:Y:S01]  /*42f0*/  ULDC UR5, c[0x0][0x10] ;  /* 0x0000040000057ab9 */ /* 0x000fe20000000800 */
[----:B------:R-:W0:Y:S01]  /*4300*/  LDC R3, c[0x0][0x14] ;  /* 0x00000500ff037b82 */ /* 0x000e220000000800 */
[----:B------:R-:W-:Y:S01]  /*4310*/  UIMAD.WIDE.U32 UR4, UR4, UR5, URZ ;  /* 0x00000005040472a5 */ /* 0x000fe2000f8e003f */
[----:B------:R-:W-:Y:S02]  /*4320*/  IMAD.MOV.U32 R61, RZ, RZ, -0x1 ;  /* 0xffffffffff3d7424 */ /* 0x000fe400078e00ff */
[----:B------:R-:W-:-:S03]  /*4330*/  IMAD.MOV.U32 R59, RZ, RZ, -0x1 ;  /* 0xffffffffff3b7424 */ /* 0x000fc600078e00ff */
[----:B0-----:R-:W-:-:S04]  /*4340*/  IMAD.WIDE.U32 R16, R3, UR4, R16 ;  /* 0x0000000403107c25 */ /* 0x001fc8000f8e0010 */
[----:B------:R-:W-:Y:S01]  /*4350*/  IMAD R3, R3, UR5, RZ ;  /* 0x0000000503037c24 */ /* 0x000fe2000f8e02ff */
[----:B------:R-:W-:Y:S02]  /*4360*/  ULDC.64 UR4, c[0x0][0x650] ;  /* 0x0001940000047ab9 */ /* 0x000fe40000000a00 */
[----:B------:R-:W-:Y:S01]  /*4370*/  ISETP.GE.U32.AND P0, PT, R16, UR4, PT ;  /* 0x0000000410007c0c */ /* 0x000fe2000bf06070 */
[--C-:B------:R-:W-:Y:S01]  /*4380*/  IMAD.IADD R17, R17, 0x1, R3.reuse ;  /* 0x0000000111117824 */ /* 0x100fe200078e0203 */
[----:B------:R-:W-:-:S04]  /*4390*/  PRMT R3, RZ, 0x7610, R3 ;  /* 0x00007610ff037816 */ /* 0x000fc80000000003 */
[----:B------:R-:W-:-:S13]  /*43a0*/  ISETP.GE.U32.AND.EX P0, PT, R17, UR5, PT, P0 ;  /* 0x0000000511007c0c */ /* 0x000fda000bf06100 */
[----:B------:R-:W-:Y:S05]  /*43b0*/  @P0 BRA `(.L_x_97) ;  /* 0x0000000400640947 */ /* 0x000fea0003800000 */
[----:B---3--:R-:W0:Y:S01]  /*43c0*/  S2R R12, SR_CTAID.X ;  /* 0x00000000000c7919 */ /* 0x008e220000002500 */
[----:B-12---:R-:W1:Y:S01]  /*43d0*/  LDC.64 R10, c[0x0][0x628] ;  /* 0x00018a00ff0a7b82 */ /* 0x006e620000000a00 */
[----:B------:R-:W-:Y:S01]  /*43e0*/  ULDC UR4, c[0x0][0x150] ;  /* 0x0000540000047ab9 */ /* 0x000fe20000000800 */
[----:B----4-:R-:W-:Y:S01]  /*43f0*/  IMAD.MOV.U32 R8, RZ, RZ, R16 ;  /* 0x000000ffff087224 */ /* 0x010fe200078e0010 */
[----:B-----5:R-:W2:Y:S01]  /*4400*/  S2R R24, SR_CTAID.Y ;  /* 0x0000000000187919 */ /* 0x020ea20000002600 */
[----:B------:R-:W-:-:S04]  /*4410*/  IMAD.MOV.U32 R9, RZ, RZ, R17 ;  /* 0x000000ffff097224 */ /* 0x000fc800078e0011 */
[----:B------:R-:W3:Y:S08]  /*4420*/  LDC R21, c[0x0][0x144] ;  /* 0x00005100ff157b82 */ /* 0x000ef00000000800 */
[----:B------:R-:W4:Y:S08]  /*4430*/  LDC R0, c[0x0][0x630] ;  /* 0x00018c00ff007b82 */ /* 0x000f300000000800 */
[----:B------:R-:W2:Y:S01]  /*4440*/  LDC.64 R14, c[0x0][0x620] ;  /* 0x00018800ff0e7b82 */ /* 0x000ea20000000a00 */
[----:B-1----:R-:W-:-:S04]  /*4450*/  ISETP.NE.U32.AND P0, PT, R10, RZ, PT ;  /* 0x000000ff0a00720c */ /* 0x002fc80003f05070 */
[----:B------:R-:W-:Y:S02]  /*4460*/  ISETP.NE.AND.EX P0, PT, R11, RZ, PT, P0 ;  /* 0x000000ff0b00720c */ /* 0x000fe40003f05300 */
[----:B0-----:R-:W-:-:S05]  /*4470*/  I2FP.F32.U32 R3, R12 ;  /* 0x0000000c00037245 */ /* 0x001fca0000201000 */
[----:B------:R-:W-:-:S04]  /*4480*/  FMUL R3, R3, UR4 ;  /* 0x0000000403037c20 */ /* 0x000fc80008400000 */
[----:B------:R0:W1:Y:S02]  /*4490*/  F2I.U32.TRUNC.NTZ R20, R3 ;  /* 0x0000000300147305 */ /* 0x000064000020f000 */
[----:B---34-:R-:W-:Y:S05]  /*44a0*/  @!P0 BRA `(.L_x_98) ;  /* 0x0000000000288947 */ /* 0x018fea0003800000 */
[----:B0-----:R-:W0:Y:S02]  /*44b0*/  LDC R3, c[0x0][0x634] ;  /* 0x00018d00ff037b82 */ /* 0x001e240000000800 */
        /* <DEDUP_REMOVED lines=9> */
.L_x_98:
[----:B------:R-:W3:Y:S01]  /*4550*/  LDC.64 R28, c[0x0][0x640] ;  /* 0x00019000ff1c7b82 */ /* 0x000ee20000000a00 */
[-CC-:B------:R-:W-:Y:S01]  /*4560*/  SHF.R.U64 R59, R8, R0.reuse, R9.reuse ;  /* 0x00000000083b7219 */ /* 0x180fe20000001209 */
[----:B-1----:R-:W-:Y:S01]  /*4570*/  IMAD.MOV R20, RZ, RZ, -R20 ;  /* 0x000000ffff147224 */ /* 0x002fe200078e0a14 */
[----:B------:R-:W-:Y:S01]  /*4580*/  SHF.R.U32.HI R0, RZ, R0, R9 ;  /* 0x00000000ff007219 */ /* 0x000fe20000011609 */
[----:B------:R-:W-:Y:S01]  /*4590*/  ULDC UR4, c[0x0][0x154] ;  /* 0x0000550000047ab9 */ /* 0x000fe20000000800 */
[----:B0-----:R-:W-:Y:S01]  /*45a0*/  IADD3 R3, P0, RZ, -R59, RZ ;  /* 0x8000003bff037210 */ /* 0x001fe20007f1e0ff */
[----:B------:R-:W-:Y:S02]  /*45b0*/  IMAD R21, R21, R20, R12 ;  /* 0x0000001415157224 */ /* 0x000fe400078e020c */
[----:B------:R-:W0:Y:S01]  /*45c0*/  LDC R6, c[0x0][0x618] ;  /* 0x00018600ff067b82 */ /* 0x000e220000000800 */
[----:B------:R-:W-:Y:S02]  /*45d0*/  IMAD.MOV.U32 R7, RZ, RZ, 0x1 ;  /* 0x00000001ff077424 */ /* 0x000fe400078e00ff */
[----:B------:R-:W-:-:S04]  /*45e0*/  IMAD.X R5, RZ, RZ, ~R0, P0 ;  /* 0x000000ffff057224 */ /* 0x000fc800000e0e00 */
[-C--:B--2---:R-:W-:Y:S01]  /*45f0*/  IMAD R0, R5, R14.reuse, RZ ;  /* 0x0000000e05007224 */ /* 0x084fe200078e02ff */
[----:B------:R-:W1:Y:S01]  /*4600*/  LDC R8, c[0x0][0x608] ;  /* 0x00018200ff087b82 */ /* 0x000e620000000800 */
[----:B------:R-:W-:-:S04]  /*4610*/  IMAD.WIDE.U32 R4, R3, R14, R16 ;  /* 0x0000000e03047225 */ /* 0x000fc800078e0010 */
[----:B------:R-:W-:Y:S01]  /*4620*/  IMAD R3, R3, R15, R0 ;  /* 0x0000000f03037224 */ /* 0x000fe200078e0200 */
[----:B------:R-:W-:Y:S02]  /*4630*/  I2FP.F32.U32 R0, R24 ;  /* 0x0000001800007245 */ /* 0x000fe40000201000 */
[----:B------:R-:W2:Y:S01]  /*4640*/  LDC R26, c[0x0][0x658] ;  /* 0x00019600ff1a7b82 */ /* 0x000ea20000000800 */
[----:B------:R-:W-:Y:S01]  /*4650*/  IMAD.IADD R3, R5, 0x1, R3 ;  /* 0x0000000105037824 */ /* 0x000fe200078e0203 */
[----:B---3--:R-:W-:Y:S01]  /*4660*/  ISETP.NE.U32.AND P0, PT, R28, RZ, PT ;  /* 0x000000ff1c00720c */ /* 0x008fe20003f05070 */
[----:B------:R-:W-:Y:S01]  /*4670*/  FMUL R0, R0, UR4 ;  /* 0x0000000400007c20 */ /* 0x000fe20008400000 */
[----:B------:R-:W-:Y:S02]  /*4680*/  IMAD.MOV.U32 R5, RZ, RZ, -0x1 ;  /* 0xffffffffff057424 */ /* 0x000fe400078e00ff */
[----:B------:R-:W-:Y:S01]  /*4690*/  ISETP.NE.AND.EX P0, PT, R29, RZ, PT, P0 ;  /* 0x000000ff1d00720c */ /* 0x000fe20003f05300 */
[----:B------:R3:W4:Y:S01]  /*46a0*/  F2I.U32.TRUNC.NTZ R13, R0 ;  /* 0x00000000000d7305 */ /* 0x000722000020f000 */
[----:B------:R-:W3:Y:S01]  /*46b0*/  LDC R15, c[0x0][0x148] ;  /* 0x00005200ff0f7b82 */ /* 0x000ee20000000800 */
[----:B0-----:R-:W-:-:S02]  /*46c0*/  SHF.R.U64 R12, R4, R6, R3 ;  /* 0x00000006040c7219 */ /* 0x001fc40000001203 */
[----:B------:R-:W-:-:S05]  /*46d0*/  SHF.R.U32.HI R3, RZ, R6, R3 ;  /* 0x00000006ff037219 */ /* 0x000fca0000011603 */
[----:B------:R-:W0:Y:S01]  /*46e0*/  LDC R20, c[0x0][0x600] ;  /* 0x00018000ff147b82 */ /* 0x000e220000000800 */
[-CC-:B-1----:R-:W-:Y:S02]  /*46f0*/  SHF.R.U64 R10, R12, R8.reuse, R3.reuse ;  /* 0x000000080c0a7219 */ /* 0x182fe40000001203 */
[----:B------:R-:W-:-:S05]  /*4700*/  SHF.R.U32.HI R3, RZ, R8, R3 ;  /* 0x00000008ff037219 */ /* 0x000fca0000011603 */
[----:B------:R-:W1:Y:S01]  /*4710*/  LDC R27, c[0x0][0x648] ;  /* 0x00019200ff1b7b82 */ /* 0x000e620000000800 */
[-C--:B--2---:R-:W-:Y:S02]  /*4720*/  SHF.L.U32 R4, R5, R26.reuse, RZ ;  /* 0x0000001a05047219 */ /* 0x084fe400000006ff */
[-CC-:B------:R-:W-:Y:S02]  /*4730*/  SHF.R.U64 R14, R10, R26.reuse, R3.reuse ;  /* 0x0000001a0a0e7219 */ /* 0x180fe40000001203 */
[----:B------:R-:W-:Y:S02]  /*4740*/  SHF.R.U32.HI R5, RZ, R26, R3 ;  /* 0x0000001aff057219 */ /* 0x000fe40000011603 */
[----:B------:R-:W-:Y:S01]  /*4750*/  LOP3.LUT R25, RZ, R4, RZ, 0x33, !PT ;  /* 0x00000004ff197212 */ /* 0x000fe200078e33ff */
[----:B------:R-:W2:Y:S01]  /*4760*/  LDC R30, c[0x0][0x638] ;  /* 0x00018e00ff1e7b82 */ /* 0x000ea20000000800 */
[----:B------:R-:W-:Y:S01]  /*4770*/  SHF.L.U32 R26, R7, R26, RZ ;  /* 0x0000001a071a7219 */ /* 0x000fe200000006ff */
[----:B------:R-:W-:-:S06]  /*4780*/  IMAD.MOV.U32 R4, RZ, RZ, R14 ;  /* 0x000000ffff047224 */ /* 0x000fcc00078e000e */
[----:B------:R-:W0:Y:S01]  /*4790*/  LDC R31, c[0x0][0x610] ;  /* 0x00018400ff1f7b82 */ /* 0x000e220000000800 */
[----:B----4-:R-:W-:Y:S05]  /*47a0*/  @!P0 BRA `(.L_x_99) ;  /* 0x0000000000288947 */ /* 0x010fea0003800000 */
        /* <DEDUP_REMOVED lines=10> */
.L_x_99:
[----:B------:R-:W-:Y:S01]  /*4850*/  ISETP.NE.AND P0, PT, R2, 0x1, PT ;  /* 0x000000010200780c */ /* 0x000fe20003f05270 */
[----:B0-----:R-:W-:Y:S01]  /*4860*/  VIADD R7, R20, 0xffffffff ;  /* 0xffffffff14077836 */ /* 0x001fe20000000000 */
[----:B-1-3--:R-:W-:Y:S01]  /*4870*/  SHF.R.U64 R0, R4, R27, R5 ;  /* 0x0000001b04007219 */ /* 0x00afe20000001205 */
[----:B------:R-:W-:Y:S01]  /*4880*/  IMAD.MOV R13, RZ, RZ, -R13 ;  /* 0x000000ffff0d7224 */ /* 0x000fe200078e0a0d */
[----:B------:R-:W-:Y:S01]  /*4890*/  LOP3.LUT R5, R10, R25, RZ, 0xc0, !PT ;  /* 0x000000190a057212 */ /* 0x000fe200078ec0ff */
[----:B------:R-:W-:Y:S01]  /*48a0*/  IMAD.MOV.U32 R4, RZ, RZ, 0x1 ;  /* 0x00000001ff047424 */ /* 0x000fe200078e00ff */
[----:B------:R-:W-:Y:S01]  /*48b0*/  LOP3.LUT R12, R12, R7, RZ, 0xc0, !PT ;  /* 0x000000070c0c7212 */ /* 0x000fe200078ec0ff */
[----:B------:R-:W-:Y:S02]  /*48c0*/  IMAD.MOV R3, RZ, RZ, -R0 ;  /* 0x000000ffff037224 */ /* 0x000fe400078e0a00 */
[----:B------:R-:W-:Y:S02]  /*48d0*/  IMAD R0, R26, R0, R5 ;  /* 0x000000001a007224 */ /* 0x000fe400078e0205 */
[----:B--2---:R-:W-:-:S02]  /*48e0*/  IMAD R3, R3, R30, R14 ;  /* 0x0000001e03037224 */ /* 0x004fc400078e020e */
[----:B------:R-:W-:Y:S02]  /*48f0*/  @P0 IMAD R21, R15, R13, R24 ;  /* 0x0000000d0f150224 */ /* 0x000fe400078e0218 */
[----:B------:R-:W-:Y:S01]  /*4900*/  IMAD R5, R3, R20, R12 ;  /* 0x0000001403057224 */ /* 0x000fe200078e020c */
[----:B------:R-:W-:Y:S01]  /*4910*/  PRMT R3, R4, 0x7610, R3 ;  /* 0x0000761004037816 */ /* 0x000fe20000000003 */
[----:B------:R-:W-:-:S05]  /*4920*/  IMAD R0, R0, R31, R21 ;  /* 0x0000001f00007224 */ /* 0x000fca00078e0215 */
[----:B------:R-:W-:Y:S02]  /*4930*/  SEL R61, R5, R0, !P0 ;  /* 0x00000000053d7207 */ /* 0x000fe40004000000 */
[----:B------:R-:W-:-:S07]  /*4940*/  SEL R0, R0, R5, !P0 ;  /* 0x0000000500007207 */ /* 0x000fce0004000000 */
.L_x_97:
[----:B------:R-:W-:Y:S01]  /*4950*/  LOP3.LUT P0, RZ, R3, 0xff, RZ, 0xc0, !PT ;  /* 0x000000ff03ff7812 */ /* 0x000fe2000780c0ff */
[----:B------:R-:W-:-:S12]  /*4960*/  IMAD.MOV.U32 R60, RZ, RZ, R0 ;  /* 0x000000ffff3c7224 */ /* 0x000fd800078e0000 */
[----:B------:R-:W-:Y:S05]  /*4970*/  @P0 BRA `(.L_x_100) ;  /* 0xffffffc800140947 */ /* 0x000fea000383ffff */
[----:B------:R-:W-:Y:S05]  /*4980*/  EXIT ;  /* 0x000000000000794d */ /* 0x000fea0003800000 */
.L_x_7:
[----:B0-----:R-:W-:Y:S01]  /*4990*/  ULDC.64 UR4, c[0x0][0x650] ;  /* 0x0001940000047ab9 */ /* 0x001fe20000000a00 */
        /* <DEDUP_REMOVED lines=25> */
.L_x_102:
[----:B------:R-:W0:Y:S01]  /*4b30*/  LDC.64 R28, c[0x0][0x640] ;  /* 0x00019000ff1c7b82 */ /* 0x000e220000000a00 */
[-CC-:B------:R-:W-:Y:S01]  /*4b40*/  SHF.R.U64 R22, R12, R6.reuse, R13.reuse ;  /* 0x000000060c167219 */ /* 0x180fe2000000120d */
[----:B------:R-:W-:Y:S01]  /*4b50*/  IMAD.MOV.U32 R30, RZ, RZ, 0x1 ;  /* 0x00000001ff1e7424 */ /* 0x000fe200078e00ff */
[----:B------:R-:W-:Y:S02]  /*4b60*/  SHF.R.U32.HI R6, RZ, R6, R13 ;  /* 0x00000006ff067219 */ /* 0x000fe4000001160d */
        /* <DEDUP_REMOVED lines=8> */
[----:B------:R-:W-:Y:S01]  /*4bf0*/  IMAD.IADD R9, R9, 0x1, R11 ;  /* 0x0000000109097824 */ /* 0x000fe200078e020b */
[----:B0-----:R-:W-:-:S04]  /*4c00*/  ISETP.NE.U32.AND P0, PT, R28, RZ, PT ;  /* 0x000000ff1c00720c */ /* 0x001fc80003f05070 */
[----:B------:R-:W-:Y:S02]  /*4c10*/  ISETP.NE.AND.EX P0, PT, R29, RZ, PT, P0 ;  /* 0x000000ff1d00720c */ /* 0x000fe40003f05300 */
[----:B------:R-:W0:Y:S01]  /*4c20*/  LDC R20, c[0x0][0x600] ;  /* 0x00018000ff147b82 */ /* 0x000e220000000800 */
[-CC-:B-1----:R-:W-:Y:S01]  /*4c30*/  SHF.R.U64 R14, R8, R10.reuse, R9.reuse ;  /* 0x0000000a080e7219 */ /* 0x182fe20000001209 */
[----:B------:R-:W-:Y:S01]  /*4c40*/  IMAD.MOV.U32 R8, RZ, RZ, -0x1 ;  /* 0xffffffffff087424 */ /* 0x000fe200078e00ff */
[----:B------:R-:W-:-:S05]  /*4c50*/  SHF.R.U32.HI R9, RZ, R10, R9 ;  /* 0x0000000aff097219 */ /* 0x000fca0000011609 */
[----:B------:R-:W1:Y:S01]  /*4c60*/  LDC R24, c[0x0][0x648] ;  /* 0x00019200ff187b82 */ /* 0x000e620000000800 */
[-CC-:B--2---:R-:W-:Y:S02]  /*4c70*/  SHF.R.U64 R23, R14, R12.reuse, R9.reuse ;  /* 0x0000000c0e177219 */ /* 0x184fe40000001209 */
[----:B------:R-:W-:-:S05]  /*4c80*/  SHF.R.U32.HI R6, RZ, R12, R9 ;  /* 0x0000000cff067219 */ /* 0x000fca0000011609 */
[----:B------:R-:W2:Y:S01]  /*4c90*/  LDC R26, c[0x0][0x638] ;  /* 0x00018e00ff1a7b82 */ /* 0x000ea20000000800 */
[-C--:B---3--:R-:W-:Y:S02]  /*4ca0*/  SHF.L.U32 R8, R8, R27.reuse, RZ ;  /* 0x0000001b08087219 */ /* 0x088fe400000006ff */
[-CC-:B------:R-:W-:Y:S02]  /*4cb0*/  SHF.R.U64 R25, R23, R27.reuse, R6.reuse ;  /* 0x0000001b17197219 */ /* 0x180fe40000001206 */
[----:B------:R-:W-:Y:S02]  /*4cc0*/  LOP3.LUT R32, RZ, R8, RZ, 0x33, !PT ;  /* 0x00000008ff207212 */ /* 0x000fe400078e33ff */
[----:B------:R-:W-:Y:S01]  /*4cd0*/  SHF.R.U32.HI R9, RZ, R27, R6 ;  /* 0x0000001bff097219 */ /* 0x000fe20000011606 */
[----:B------:R-:W3:Y:S01]  /*4ce0*/  LDC R31, c[0x0][0x610] ;  /* 0x00018400ff1f7b82 */ /* 0x000ee20000000800 */
[----:B------:R-:W-:Y:S01]  /*4cf0*/  IMAD.MOV.U32 R8, RZ, RZ, R25 ;  /* 0x000000ffff087224 */ /* 0x000fe200078e0019 */
[----:B------:R-:W-:Y:S06]  /*4d00*/  @!P0 BRA `(.L_x_103) ;  /* 0x0000000000288947 */ /* 0x000fec0003800000 */
        /* <DEDUP_REMOVED lines=10> */
.L_x_103:
[----:B------:R-:W-:Y:S01]  /*4db0*/  ISETP.NE.AND P0, PT, R2, 0x1, PT ;  /* 0x000000010200780c */ /* 0x000fe20003f05270 */
[----:B------:R-:W-:Y:S01]  /*4dc0*/  IMAD.MOV.U32 R13, RZ, RZ, R22 ;  /* 0x000000ffff0d7224 */ /* 0x000fe200078e0016 */
[----:B-1----:R-:W-:Y:S01]  /*4dd0*/  SHF.R.U64 R6, R8, R24, R9 ;  /* 0x0000001808067219 */ /* 0x002fe20000001209 */
[----:B0-----:R-:W-:Y:S01]  /*4de0*/  VIADD R9, R20, 0xffffffff ;  /* 0xffffffff14097836 */ /* 0x001fe20000000000 */
[----:B------:R-:W-:Y:S02]  /*4df0*/  SHF.L.U32 R30, R30, R27, RZ ;  /* 0x0000001b1e1e7219 */ /* 0x000fe400000006ff */
[----:B------:R-:W-:Y:S01]  /*4e00*/  LOP3.LUT R5, R23, R32, RZ, 0xc0, !PT ;  /* 0x0000002017057212 */ /* 0x000fe200078ec0ff */
[----:B------:R-:W-:-:S04]  /*4e10*/  IMAD.MOV R8, RZ, RZ, -R6 ;  /* 0x000000ffff087224 */ /* 0x000fc800078e0a06 */
[----:B------:R-:W-:Y:S01]  /*4e20*/  IMAD R6, R30, R6, R5 ;  /* 0x000000061e067224 */ /* 0x000fe200078e0205 */
[----:B------:R-:W-:Y:S01]  /*4e30*/  LOP3.LUT R5, R14, R9, RZ, 0xc0, !PT ;  /* 0x000000090e057212 */ /* 0x000fe200078ec0ff */
[----:B------:R-:W-:Y:S02]  /*4e40*/  @P0 IMAD R3, R7, R21, R4 ;  /* 0x0000001507030224 */ /* 0x000fe400078e0204 */
[----:B--2---:R-:W-:Y:S02]  /*4e50*/  IMAD R4, R8, R26, R25 ;  /* 0x0000001a08047224 */ /* 0x004fe400078e0219 */
[----:B---3--:R-:W-:Y:S02]  /*4e60*/  IMAD R3, R6, R31, R3 ;  /* 0x0000001f06037224 */ /* 0x008fe400078e0203 */
[----:B------:R-:W-:Y:S02]  /*4e70*/  IMAD R4, R4, R20, R5 ;  /* 0x0000001404047224 */ /* 0x000fe400078e0205 */
[----:B------:R-:W-:-:S03]  /*4e80*/  IMAD.MOV.U32 R6, RZ, RZ, 0x1 ;  /* 0x00000001ff067424 */ /* 0x000fc600078e00ff */
[----:B------:R-:W-:Y:S02]  /*4e90*/  SEL R20, R4, R3, !P0 ;  /* 0x0000000304147207 */ /* 0x000fe40004000000 */
[----:B------:R-:W-:-:S07]  /*4ea0*/  SEL R11, R3, R4, !P0 ;  /* 0x00000004030b7207 */ /* 0x000fce0004000000 */
.L_x_101:
[----:B------:R-:W-:-:S08]  /*4eb0*/  NOP ;  /* 0x0000000000007918 */ /* 0x000fd00000000000 */
[----:B------:R-:W0:-:S00]  /*4ec0*/  USETMAXREG.DEALLOC.CTAPOOL 0x28 ;  /* 0x00000028000079c8 */ /* 0x000e0000080e0500 */
[----:B0-----:R-:W-:-:S13]  /*4ed0*/  ISETP.NE.AND P0, PT, R0, RZ, PT ;  /* 0x000000ff0000720c */ /* 0x001fda0003f05270 */
[----:B------:R-:W-:Y:S05]  /*4ee0*/  @P0 EXIT ;  /* 0x000000000000094d */ /* 0x000fea0003800000 */
[----:B------:R-:W-:Y:S01]  /*4ef0*/  LOP3.LUT P0, RZ, R6, 0xff, RZ, 0xc0, !PT ;  /* 0x000000ff06ff7812 */ /* 0x000fe2000780c0ff */
[----:B------:R-:W-:Y:S02]  /*4f00*/  IMAD.MOV.U32 R0, RZ, RZ, 0x1 ;  /* 0x00000001ff007424 */ /* 0x000fe400078e00ff */
[----:B------:R-:W-:-:S10]  /*4f10*/  IMAD.MOV.U32 R12, RZ, RZ, RZ ;  /* 0x000000ffff0c7224 */ /* 0x000fd400078e00ff */
[----:B------:R-:W-:Y:S05]  /*4f20*/  @!P0 BRA `(.L_x_104) ;  /* 0x0000000c007c8947 */ /* 0x000fea0003800000 */
[----:B------:R-:W0:Y:S01]  /*4f30*/  LDC R0, c[0x0][0x28c] ;  /* 0x0000a300ff007b82 */ /* 0x000e220000000800 */
[----:B------:R-:W-:Y:S01]  /*4f40*/  ULDC UR5, c[0x0][0x658] ;  /* 0x0001960000057ab9 */ /* 0x000fe20000000800 */
[----:B------:R-:W-:Y:S01]  /*4f50*/  UMOV UR11, 0xffffffff ;  /* 0xffffffff000b7882 */ /* 0x000fe20000000000 */
[----:B------:R-:W-:Y:S01]  /*4f60*/  UMOV UR15, 0x1 ;  /* 0x00000001000f7882 */ /* 0x000fe20000000000 */
[----:B------:R-:W-:Y:S01]  /*4f70*/  USHF.L.U32 UR11, UR11, UR5, URZ ;  /* 0x000000050b0b7299 */ /* 0x000fe2000800063f */
[----:B------:R-:W-:Y:S01]  /*4f80*/  BSSY B0, `(.L_x_104) ;  /* 0x00000d9000007945 */ /* 0x000fe20003800000 */
[----:B------:R-:W-:Y:S01]  /*4f90*/  ULDC UR9, c[0x0][0xc] ;  /* 0x0000030000097ab9 */ /* 0x000fe20000000800 */
[----:B------:R-:W-:Y:S01]  /*4fa0*/  ULDC UR14, c[0x0][0x10] ;  /* 0x00000400000e7ab9 */ /* 0x000fe20000000800 */
[----:B------:R-:W1:Y:S01]  /*4fb0*/  S2UR UR8, SR_CgaCtaId ;  /* 0x00000000000879c3 */ /* 0x000e620000008800 */
[----:B------:R-:W-:Y:S01]  /*4fc0*/  ULOP3.LUT UR13, URZ, UR11, URZ, 0x33, !UPT ;  /* 0x0000000b3f0d7292 */ /* 0x000fe2000f8e333f */
[----:B------:R-:W-:Y:S01]  /*4fd0*/  IMAD.MOV.U32 R10, RZ, RZ, 0x1 ;  /* 0x00000001ff0a7424 */ /* 0x000fe200078e00ff */
[----:B------:R-:W-:Y:S01]  /*4fe0*/  LOP3.LUT R9, R19, 0x2, RZ, 0xfc, !PT ;  /* 0x0000000213097812 */ /* 0x000fe200078efcff */
[----:B------:R-:W-:Y:S01]  /*4ff0*/  IMAD.MOV.U32 R12, RZ, RZ, RZ ;  /* 0x000000ffff0c7224 */ /* 0x000fe200078e00ff */
[----:B------:R-:W-:Y:S01]  /*5000*/  ULDC UR4, c[0x0][0x600] ;  /* 0x0001800000047ab9 */ /* 0x000fe20000000800 */
[----:B------:R-:W-:Y:S01]  /*5010*/  UMOV UR18, 0x5 ;  /* 0x0000000500127882 */ /* 0x000fe20000000000 */
[----:B------:R-:W-:-:S02]  /*5020*/  UIADD3 UR4, UR4, -0x1, URZ ;  /* 0xffffffff04047890 */ /* 0x000fc4000fffe03f */
[----:B------:R-:W-:Y:S01]  /*5030*/  USHF.L.U32 UR5, UR15, UR5, URZ ;  /* 0x000000050f057299 */ /* 0x000fe2000800063f */
[----:B------:R-:W-:Y:S01]  /*5040*/  ULDC.64 UR28, c[0x0][0x198] ;  /* 0x00006600001c7ab9 */ /* 0x000fe20000000a00 */
[----:B0-----:R-:W-:-:S05]  /*5050*/  VIADD R0, R0, 0x3f ;  /* 0x0000003f00007836 */ /* 0x001fca0000000000 */
[----:B------:R-:W-:Y:S01]  /*5060*/  SHF.R.S32.HI R3, RZ, 0x1f, R0 ;  /* 0x0000001fff037819 */ /* 0x000fe20000011400 */
[----:B-1----:R-:W-:-:S03]  /*5070*/  ULOP3.LUT UR10, UR8, 0x1, URZ, 0xc0, !UPT ;  /* 0x00000001080a7892 */ /* 0x002fc6000f8ec03f */
[----:B------:R-:W-:Y:S01]  /*5080*/  LEA.HI R3, R3, R0, RZ, 0x6 ;  /* 0x0000000003037211 */ /* 0x000fe200078f30ff */
[----:B------:R-:W-:Y:S01]  /*5090*/  USHF.R.U32.HI UR25, URZ, 0x1, UR8 ;  /* 0x000000013f197899 */ /* 0x000fe20008011608 */
[----:B------:R-:W-:Y:S01]  /*50a0*/  IMAD.MOV.U32 R0, RZ, RZ, 0x1 ;  /* 0x00000001ff007424 */ /* 0x000fe200078e00ff */
[----:B------:R-:W-:Y:S01]  /*50b0*/  USHF.L.U32 UR6, UR8, 0x5, URZ ;  /* 0x0000000508067899 */ /* 0x000fe2000800063f */
[----:B------:R-:W-:Y:S01]  /*50c0*/  SHF.R.S32.HI R3, RZ, 0x6, R3 ;  /* 0x00000006ff037819 */ /* 0x000fe20000011403 */
[----:B------:R-:W-:Y:S02]  /*50d0*/  USHF.L.U32 UR7, UR8, 0xb, URZ ;  /* 0x0000000b08077899 */ /* 0x000fe4000800063f */
[----:B------:R-:W-:Y:S02]  /*50e0*/  ULOP3.LUT UR8, UR8, 0xfffffffe, URZ, 0xc0, !UPT ;  /* 0xfffffffe08087892 */ /* 0x000fe4000f8ec03f */
[----:B------:R-:W-:Y:S01]  /*50f0*/  UISETP.GT.U32.AND UP0, UPT, UR10, 0xffff, UPT ;  /* 0x0000ffff0a00788c */ /* 0x000fe2000bf04070 */
[----:B------:R-:W-:Y:S01]  /*5100*/  VIADD R8, R3, 0x1 ;  /* 0x0000000103087836 */ /* 0x000fe20000000000 */
[----:B------:R-:W-:-:S02]  /*5110*/  USHF.L.U32 UR11, UR15, UR8, URZ ;  /* 0x000000080f0b7299 */ /* 0x000fc4000800063f */
[----:B------:R-:W-:Y:S02]  /*5120*/  ULOP3.LUT UR12, UR8, 0x1, URZ, 0xfc, !UPT ;  /* 0x00000001080c7892 */ /* 0x000fe4000f8efc3f */
[----:B------:R-:W-:Y:S02]  /*5130*/  UIMAD.WIDE.U32 UR8, UR9, UR14, URZ ;  /* 0x0000000e090872a5 */ /* 0x000fe4000f8e003f */
[----:B------:R-:W-:Y:S01]  /*5140*/  USEL UR10, UR10, 0xffff, !UP0 ;  /* 0x0000ffff0a0a7887 */ /* 0x000fe2000c000000 */
[----:B------:R-:W-:Y:S01]  /*5150*/  ULDC UR14, c[0x0][0x14] ;  /* 0x00000500000e7ab9 */ /* 0x000fe20000000800 */
[----:B------:R-:W-:Y:S02]  /*5160*/  USHF.L.U32 UR12, UR15, UR12, URZ ;  /* 0x0000000c0f0c7299 */ /* 0x000fe4000800063f */
[----:B------:R-:W-:Y:S02]  /*5170*/  UIMAD.WIDE.U32 UR26, UR8, UR14, URZ ;  /* 0x0000000e081a72a5 */ /* 0x000fe4000f8e003f */
[----:B------:R-:W-:-:S02]  /*5180*/  UIMAD UR21, UR9, UR14, URZ ;  /* 0x0000000e091572a4 */ /* 0x000fc4000f8e023f */
[----:B------:R-:W-:Y:S02]  /*5190*/  ULOP3.LUT UR10, UR10, 0xffff, URZ, 0xc0, !UPT ;  /* 0x0000ffff0a0a7892 */ /* 0x000fe4000f8ec03f */
[----:B------:R-:W-:Y:S02]  /*51a0*/  ULOP3.LUT UR6, UR6, 0x20, URZ, 0xc0, !UPT ;  /* 0x0000002006067892 */ /* 0x000fe4000f8ec03f */
[----:B------:R-:W-:Y:S02]  /*51b0*/  ULOP3.LUT UR7, UR7, 0x800, URZ, 0xc0, !UPT ;  /* 0x0000080007077892 */ /* 0x000fe4000f8ec03f */
[----:B------:R-:W-:Y:S02]  /*51c0*/  ULOP3.LUT UR19, UR11, UR12, URZ, 0xfc, !UPT ;  /* 0x0000000c0b137292 */ /* 0x000fe4000f8efc3f */
[----:B------:R-:W-:Y:S02]  /*51d0*/  UIADD3 UR21, UR27, UR21, URZ ;  /* 0x000000151b157290 */ /* 0x000fe4000fffe03f */
[----:B------:R-:W-:-:S12]  /*51e0*/  USHF.L.U32 UR18, UR18, UR10, URZ ;  /* 0x0000000a12127299 */ /* 0x000fd8000800063f */
.L_x_115:
[----:B------:R-:W-:-:S03]  /*51f0*/  UMOV UR8, 0xffffffff ;  /* 0xffffffff00087882 */ /* 0x000fc60000000000 */
[----:B------:R-:W-:Y:S05]  /*5200*/  BRA.DIV UR8, `(.L_x_105) ;  /* 0x0000000e08887947 */ /* 0x000fea000b800000 */
[----:B------:R-:W-:-:S13]  /*5210*/  ELECT P6, URZ, PT ;  /* 0x00000000003f782f */ /* 0x000fda00038c0000 */
.L_x_125:
[----:B------:R-:W0:Y:S01]  /*5220*/  LDC R4, c[0x0][0x28c] ;  /* 0x0000a300ff047b82 */ /* 0x000e220000000800 */
[----:B------:R-:W-:Y:S01]  /*5230*/  BSSY B1, `(.L_x_106) ;  /* 0x000003c000017945 */ /* 0x000fe20003800000 */
[----:B0-----:R-:W-:-:S13]  /*5240*/  ISETP.LT.OR P6, PT, R4, 0x1, !P6 ;  /* 0x000000010400780c */ /* 0x001fda00077c1670 */
[----:B------:R-:W-:Y:S05]  /*5250*/  @P6 BRA `(.L_x_107) ;  /* 0x0000000000e46947 */ /* 0x000fea0003800000 */
[----:B------:R-:W-:Y:S01]  /*5260*/  LEA R11, R11, UR25, 0x1 ;  /* 0x000000190b0b7c11 */ /* 0x000fe2000f8e08ff */
[----:B------:R-:W-:Y:S01]  /*5270*/  IMAD.MOV.U32 R21, RZ, RZ, RZ ;  /* 0x000000ffff157224 */ /* 0x000fe200078e00ff */
[----:B------:R-:W-:Y:S01]  /*5280*/  LEA R20, R20, UR6, 0x6 ;  /* 0x0000000614147c11 */ /* 0x000fe2000f8e30ff */
[----:B------:R-:W-:Y:S02]  /*5290*/  IMAD.MOV.U32 R4, RZ, RZ, R8 ;  /* 0x000000ffff047224 */ /* 0x000fe400078e0008 */
[----:B------:R-:W-:Y:S02]  /*52a0*/  IMAD.MOV.U32 R5, RZ, RZ, R0 ;  /* 0x000000ffff057224 */ /* 0x000fe400078e0000 */
[----:B------:R-:W-:Y:S02]  /*52b0*/  IMAD.MOV.U32 R6, RZ, RZ, R12 ;  /* 0x000000ffff067224 */ /* 0x000fe400078e000c */
[----:B------:R-:W-:-:S07]  /*52c0*/  IMAD.SHL.U32 R15, R11, 0x40, RZ ;  /* 0x000000400b0f7824 */ /* 0x000fce00078e00ff */
.L_x_110:
[----:B------:R-:W0:Y:S01]  /*52d0*/  S2R R14, SR_CgaCtaId ;  /* 0x00000000000e7919 */ /* 0x000e220000008800 */
[----:B------:R-:W-:Y:S02]  /*52e0*/  MOV R7, 0x400 ;  /* 0x0000040000077802 */ /* 0x000fe40000000f00 */
[----:B------:R-:W-:-:S13]  /*52f0*/  LOP3.LUT P1, RZ, R18, 0x7f, RZ, 0xc0, !PT ;  /* 0x0000007f12ff7812 */ /* 0x000fda000782c0ff */
[----:B------:R-:W1:Y:S01]  /*5300*/  @!P1 LDC R11, c[0x0][0x500] ;  /* 0x00014000ff0b9b82 */ /* 0x000e620000000800 */
[----:B0-----:R-:W-:Y:S02]  /*5310*/  LEA R22, R14, R7, 0x18 ;  /* 0x000000070e167211 */ /* 0x001fe400078ec0ff */
[----:B------:R-:W-:-:S03]  /*5320*/  SHF.L.U32 R7, R5, 0x1f, RZ ;  /* 0x0000001f05077819 */ /* 0x000fc600000006ff */
[----:B------:R-:W-:-:S04]  /*5330*/  IMAD R14, R6, 0x8, R22 ;  /* 0x00000008060e7824 */ /* 0x000fc800078e0216 */
[----:B------:R-:W0:Y:S02]  /*5340*/  SYNCS.PHASECHK.TRANS64.TRYWAIT P0, [R14+URZ+0x18], R7 ;  /* 0x000018070e0075a7 */ /* 0x000e24000800017f */
[----:B01----:R-:W-:Y:S05]  /*5350*/  @!P0 BRA `(.L_x_108) ;  /* 0x0000000c00548947 */ /* 0x003fea0003800000 */
.L_x_126:
[----:B0-----:R-:W-:Y:S01]  /*5360*/  PRMT R7, R9, 0x9910, RZ ;  /* 0x0000991009077816 */ /* 0x001fe200000000ff */
[----:B------:R0:W-:Y:S03]  /*5370*/  @!P1 SYNCS.ARRIVE.TRANS64 RZ, [R14+URZ], R11 ;  /* 0x0000000b0eff99a7 */ /* 0x0001e6000800003f */
[----:B------:R-:W-:-:S13]  /*5380*/  ISETP.NE.AND P0, PT, R7, 0x2, PT ;  /* 0x000000020700780c */ /* 0x000fda0003f05270 */
[----:B0-----:R-:W-:Y:S05]  /*5390*/  @P0 BRA `(.L_x_109) ;  /* 0x0000000000040947 */ /* 0x001fea0003800000 */
[----:B------:R-:W-:Y:S01]  /*53a0*/  BPT.TRAP 0x1 ;  /* 0x000000040000795c */ /* 0x000fe20000300000 */
.L_x_109:
[----:B------:R-:W-:Y:S01]  /*53b0*/  LEA R7, R6, UR25, 0x1 ;  /* 0x0000001906077c11 */ /* 0x000fe2000f8e08ff */
[----:B------:R-:W-:Y:S01]  /*53c0*/  VIADD R4, R4, 0xffffffff ;  /* 0xffffffff04047836 */ /* 0x000fe20000000000 */
[----:B------:R-:W-:Y:S01]  /*53d0*/  R2UR UR23, R15 ;  /* 0x000000000f1772ca */ /* 0x000fe200000e0000 */
[----:B------:R-:W-:Y:S01]  /*53e0*/  UIADD3 UR14, UP0, UR28, 0xf0, URZ ;  /* 0x000000f01c0e7890 */ /* 0x000fe2000ff1e03f */
[----:B------:R-:W-:Y:S01]  /*53f0*/  R2UR UR9, R14 ;  /* 0x000000000e0972ca */ /* 0x000fe200000e0000 */
[----:B------:R-:W-:Y:S01]  /*5400*/  IMAD.SHL.U32 R7, R7, 0x1000, RZ ;  /* 0x0000100007077824 */ /* 0x000fe200078e00ff */
[----:B------:R-:W-:Y:S01]  /*5410*/  R2UR UR10, R21 ;  /* 0x00000000150a72ca */ /* 0x000fe200000e0000 */
[----:B------:R-:W-:Y:S01]  /*5420*/  UIADD3 UR32, UP1, UR28, 0x1f0, URZ ;  /* 0x000001f01c207890 */ /* 0x000fe2000ff3e03f */
[----:B------:R-:W-:Y:S01]  /*5430*/  R2UR UR12, R13 ;  /* 0x000000000d0c72ca */ /* 0x000fe200000e0000 */
[--C-:B------:R-:W-:Y:S01]  /*5440*/  IMAD R11, R7, 0x2, R22.reuse ;  /* 0x00000002070b7824 */ /* 0x100fe200078e0216 */
[----:B------:R-:W-:Y:S01]  /*5450*/  LEA R7, R6, UR7, 0xc ;  /* 0x0000000706077c11 */ /* 0x000fe2000f8e60ff */
[----:B------:R-:W-:Y:S01]  /*5460*/  UIADD3.X UR15, URZ, UR29, URZ, UP0, !UPT ;  /* 0x0000001d3f0f7290 */ /* 0x000fe200087fe43f */
[----:B------:R-:W-:Y:S01]  /*5470*/  R2UR UR24, R20 ;  /* 0x00000000141872ca */ /* 0x000fe200000e0000 */
[----:B------:R-:W-:Y:S01]  /*5480*/  UPRMT UR20, URZ, 0x5410, UR18 ;  /* 0x000054103f147896 */ /* 0x000fe20008000012 */
[----:B------:R-:W-:Y:S01]  /*5490*/  R2UR UR8, R11 ;  /* 0x000000000b0872ca */ /* 0x000fe200000e0000 */
[----:B------:R-:W-:Y:S01]  /*54a0*/  IMAD R7, R7, 0x2, R22 ;  /* 0x0000000207077824 */ /* 0x000fe200078e0216 */
[----:B------:R-:W-:Y:S01]  /*54b0*/  ISETP.GT.AND P1, PT, R4, 0x1, PT ;  /* 0x000000010400780c */ /* 0x000fe20003f24270 */
[----:B------:R-:W-:Y:S01]  /*54c0*/  VIADD R6, R6, 0x1 ;  /* 0x0000000106067836 */ /* 0x000fe20000000000 */
[----:B------:R-:W-:Y:S01]  /*54d0*/  UPRMT UR30, URZ, 0x5410, UR19 ;  /* 0x000054103f1e7896 */ /* 0x000fe20008000013 */
[----:B------:R-:W-:Y:S01]  /*54e0*/  VIADD R21, R21, 0x40 ;  /* 0x0000004015157836 */ /* 0x000fe20000000000 */
[----:B------:R-:W-:Y:S01]  /*54f0*/  R2UR UR11, R7 ;  /* 0x00000000070b72ca */ /* 0x000fe200000e0000 */
[----:B------:R-:W-:Y:S01]  /*5500*/  UIADD3.X UR33, URZ, UR29, URZ, UP1, !UPT ;  /* 0x0000001d3f217290 */ /* 0x000fe20008ffe43f */
[----:B------:R-:W-:Y:S01]  /*5510*/  ISETP.NE.AND P0, PT, R6, 0x3, PT ;  /* 0x000000030600780c */ /* 0x000fe20003f05270 */
[----:B------:R-:W-:Y:S01]  /*5520*/  UMOV UR16, 0x0 ;  /* 0x0000000000107882 */ /* 0x000fe20000000000 */
[----:B------:R-:W-:-:S02]  /*5530*/  UMOV UR17, 0x10000000 ;  /* 0x1000000000117882 */ /* 0x000fc40000000000 */
[----:B------:R-:W-:Y:S01]  /*5540*/  SEL R14, RZ, 0x1, P0 ;  /* 0x00000001ff0e7807 */ /* 0x000fe20000000000 */
[----:B------:R-:W-:Y:S01]  /*5550*/  UIADD3 UR8, UR8, 0x100, URZ ;  /* 0x0000010008087890 */ /* 0x000fe2000fffe03f */
[----:B------:R-:W-:Y:S02]  /*5560*/  SEL R6, R6, RZ, P0 ;  /* 0x000000ff06067207 */ /* 0x000fe40000000000 */
[----:B------:R-:W-:-:S03]  /*5570*/  LOP3.LUT R5, R5, R14, RZ, 0x3c, !PT ;  /* 0x0000000e05057212 */ /* 0x000fc600078e3cff */
[----:B------:R-:W-:-:S03]  /*5580*/  UIADD3 UR22, UR11, 0xc100, URZ ;  /* 0x0000c1000b167890 */ /* 0x000fc6000fffe03f */
[----:B------:R-:W-:Y:S02]  /*5590*/  UMOV UR11, UR23 ;  /* 0x00000017000b7c82 */ /* 0x000fe40008000000 */
[----:B------:R0:W-:Y:S02]  /*55a0*/  UTMALDG.3D.MULTICAST [UR8], [UR14], UR20, desc[UR16] ;  /* 0x000010080e0073b4 */ /* 0x0001e40008011814 */
[----:B0-----:R-:W-:Y:S01]  /*55b0*/  UMOV UR8, UR22 ;  /* 0x0000001600087c82 */ /* 0x001fe20008000000 */
[----:B------:R-:W-:Y:S02]  /*55c0*/  UMOV UR11, UR24 ;  /* 0x00000018000b7c82 */ /* 0x000fe40008000000 */
[----:B------:R0:W-:Y:S02]  /*55d0*/  UTMALDG.3D.MULTICAST [UR8], [UR32], UR30, desc[UR16] ;  /* 0x00001008200073b4 */ /* 0x0001e4000801181e */
[----:B0-----:R-:W-:Y:S05]  /*55e0*/  @P1 BRA `(.L_x_110) ;  /* 0xfffffffc00381947 */ /* 0x001fea000383ffff */
.L_x_107:
[----:B------:R-:W-:Y:S05]  /*55f0*/  BSYNC B1 ;  /* 0x0000000000017941 */ /* 0x000fea0003800000 */
.L_x_106:
[----:B------:R-:W-:Y:S01]  /*5600*/  LOP3.LUT P1, RZ, R10, 0xff, RZ, 0xc0, !PT ;  /* 0x000000ff0aff7812 */ /* 0x000fe2000782c0ff */
[C---:B------:R-:W-:Y:S01]  /*5610*/  IMAD.IADD R12, R3.reuse, 0x1, R12 ;  /* 0x00000001030c7824 */ /* 0x040fe200078e020c */
[----:B------:R-:W-:Y:S01]  /*5620*/  ULDC.64 UR8, c[0x0][0x650] ;  /* 0x0001940000087ab9 */ /* 0x000fe20000000a00 */
[C---:B------:R-:W-:Y:S01]  /*5630*/  ISETP.GE.U32.AND P2, PT, R3.reuse, 0x3, PT ;  /* 0x000000030300780c */ /* 0x040fe20003f46070 */
[----:B------:R-:W-:Y:S01]  /*5640*/  BSSY B1, `(.L_x_111) ;  /* 0x000006a000017945 */ /* 0x000fe20003800000 */
[----:B------:R-:W-:Y:S01]  /*5650*/  IMAD.MOV.U32 R11, RZ, RZ, -0x1 ;  /* 0xffffffffff0b7424 */ /* 0x000fe200078e00ff */
[----:B------:R-:W-:Y:S01]  /*5660*/  ISETP.GT.U32.AND P0, PT, R12, 0x2, PT ;  /* 0x000000020c00780c */ /* 0x000fe20003f04070 */
[----:B------:R-:W-:Y:S01]  /*5670*/  IMAD.MOV.U32 R20, RZ, RZ, -0x1 ;  /* 0xffffffffff147424 */ /* 0x000fe200078e00ff */
[----:B------:R-:W-:Y:S01]  /*5680*/  PRMT R10, RZ, 0x7610, R10 ;  /* 0x00007610ff0a7816 */ /* 0x000fe2000000000a */
[----:B------:R-:W-:Y:S01]  /*5690*/  IMAD.MOV.U32 R13, RZ, RZ, -0x1 ;  /* 0xffffffffff0d7424 */ /* 0x000fe200078e00ff */
[----:B------:R-:W-:-:S03]  /*56a0*/  ISETP.LT.U32.AND P0, PT, R3, 0x3, P0 ;  /* 0x000000030300780c */ /* 0x000fc60000701070 */
[----:B------:R-:W0:Y:S01]  /*56b0*/  @P1 S2R R5, SR_CgaCtaId ;  /* 0x0000000000051919 */ /* 0x000e220000008800 */
[----:B------:R-:W-:-:S04]  /*56c0*/  @P1 MOV R4, 0x400 ;  /* 0x0000040000041802 */ /* 0x000fc80000000f00 */
[----:B0-----:R-:W-:Y:S01]  /*56d0*/  @P1 LEA R6, R5, R4, 0x18 ;  /* 0x0000000405061211 */ /* 0x001fe200078ec0ff */
[----:B------:R-:W-:-:S03]  /*56e0*/  IMAD.WIDE.U32 R4, R12, -0x55555555, RZ ;  /* 0xaaaaaaab0c047825 */ /* 0x000fc600078e00ff */
[----:B------:R0:W-:Y:S01]  /*56f0*/  @P1 SYNCS.ARRIVE.TRANS64.A1T0 RZ, [R6+URZ+0x48], RZ ;  /* 0x000048ff06ff19a7 */ /* 0x0001e2000810003f */
[----:B------:R-:W-:Y:S02]  /*5700*/  IADD3 R16, P1, R16, UR26, RZ ;  /* 0x0000001a10107c10 */ /* 0x000fe4000ff3e0ff */
[----:B------:R-:W-:Y:S02]  /*5710*/  SHF.R.U32.HI R7, RZ, 0x1, R5 ;  /* 0x00000001ff077819 */ /* 0x000fe40000011605 */
[----:B------:R-:W-:Y:S02]  /*5720*/  SEL R5, RZ, 0x1, !P0 ;  /* 0x00000001ff057807 */ /* 0x000fe40004000000 */
[----:B------:R-:W-:Y:S01]  /*5730*/  IADD3.X R17, R17, UR21, RZ, P1, !PT ;  /* 0x0000001511117c10 */ /* 0x000fe20008ffe4ff */
[----:B------:R-:W-:Y:S01]  /*5740*/  IMAD R12, R7, -0x3, R12 ;  /* 0xfffffffd070c7824 */ /* 0x000fe200078e020c */
[----:B------:R-:W-:Y:S02]  /*5750*/  ISETP.GE.U32.AND P0, PT, R16, UR8, PT ;  /* 0x0000000810007c0c */ /* 0x000fe4000bf06070 */
[----:B------:R-:W-:-:S02]  /*5760*/  LOP3.LUT R0, R0, R5, RZ, 0x3c, !PT ;  /* 0x0000000500007212 */ /* 0x000fc400078e3cff */
[----:B------:R-:W-:Y:S02]  /*5770*/  ISETP.GE.U32.AND.EX P0, PT, R17, UR9, PT, P0 ;  /* 0x0000000911007c0c */ /* 0x000fe4000bf06100 */
[----:B------:R-:W-:Y:S02]  /*5780*/  @P2 LOP3.LUT R0, R0, 0x1, R7, 0x78, !PT ;  /* 0x0000000100002812 */ /* 0x000fe400078e7807 */
[----:B------:R-:W-:-:S09]  /*5790*/  PRMT R4, RZ, 0x7610, R4 ;  /* 0x00007610ff047816 */ /* 0x000fd20000000004 */
[----:B0-----:R-:W-:Y:S05]  /*57a0*/  @P0 BRA `(.L_x_112) ;  /* 0x00000004004c0947 */ /* 0x001fea0003800000 */
[----:B------:R-:W0:Y:S01]  /*57b0*/  S2R R14, SR_CTAID.X ;  /* 0x00000000000e7919 */ /* 0x000e220000002500 */
[----:B------:R-:W-:Y:S01]  /*57c0*/  ULDC.64 UR8, c[0x0][0x628] ;  /* 0x00018a0000087ab9 */ /* 0x000fe20000000a00 */
[----:B------:R-:W1:Y:S01]  /*57d0*/  LDC R15, c[0x0][0x144] ;  /* 0x00005100ff0f7b82 */ /* 0x000e620000000800 */
[----:B------:R-:W-:Y:S01]  /*57e0*/  ISETP.NE.U32.AND P0, PT, RZ, UR8, PT ;  /* 0x00000008ff007c0c */ /* 0x000fe2000bf05070 */
[----:B------:R-:W2:Y:S01]  /*57f0*/  S2R R11, SR_CTAID.Y ;  /* 0x00000000000b7919 */ /* 0x000ea20000002600 */
[----:B------:R-:W-:Y:S01]  /*5800*/  ULDC UR10, c[0x0][0x150] ;  /* 0x00005400000a7ab9 */ /* 0x000fe20000000800 */
[----:B------:R-:W-:Y:S01]  /*5810*/  ULDC UR11, c[0x0][0x630] ;  /* 0x00018c00000b7ab9 */ /* 0x000fe20000000800 */
[----:B------:R-:W-:Y:S01]  /*5820*/  ISETP.NE.AND.EX P0, PT, RZ, UR9, PT, P0 ;  /* 0x00000009ff007c0c */ /* 0x000fe2000bf05300 */
[----:B------:R-:W-:Y:S01]  /*5830*/  IMAD.MOV.U32 R4, RZ, RZ, R16 ;  /* 0x000000ffff047224 */ /* 0x000fe200078e0010 */
[----:B0-----:R-:W-:-:S05]  /*5840*/  I2FP.F32.U32 R5, R14 ;  /* 0x0000000e00057245 */ /* 0x001fca0000201000 */
[----:B------:R-:W-:Y:S01]  /*5850*/  FMUL R20, R5, UR10 ;  /* 0x0000000a05147c20 */ /* 0x000fe20008400000 */
[----:B------:R-:W-:-:S05]  /*5860*/  IMAD.MOV.U32 R5, RZ, RZ, R17 ;  /* 0x000000ffff057224 */ /* 0x000fca00078e0011 */
[----:B--2---:R-:W-:Y:S05]  /*5870*/  @!P0 BRA `(.L_x_113) ;  /* 0x0000000000288947 */ /* 0x004fea0003800000 */
[----:B------:R-:W-:Y:S02]  /*5880*/  ULDC UR10, c[0x0][0x634] ;  /* 0x00018d00000a7ab9 */ /* 0x000fe40000000800 */
[----:B------:R-:W-:-:S05]  /*5890*/  IADD3 R5, P0, R16, UR10, RZ ;  /* 0x0000000a10057c10 */ /* 0x000fca000ff1e0ff */
[----:B------:R-:W-:-:S04]  /*58a0*/  IMAD.X R13, RZ, RZ, R17, P0 ;  /* 0x000000ffff0d7224 */ /* 0x000fc800000e0611 */
[----:B------:R-:W-:-:S04]  /*58b0*/  IMAD.WIDE.U32 R6, R13, UR8, RZ ;  /* 0x000000080d067c25 */ /* 0x000fc8000f8e00ff */
[----:B------:R-:W-:-:S04]  /*58c0*/  IMAD.WIDE.U32 R6, P0, R5, UR9, R6 ;  /* 0x0000000905067c25 */ /* 0x000fc8000f800006 */
[----:B------:R-:W-:-:S04]  /*58d0*/  IMAD.WIDE.U32 R4, R5, UR8, RZ ;  /* 0x0000000805047c25 */ /* 0x000fc8000f8e00ff */
[----:B------:R-:W-:Y:S01]  /*58e0*/  IMAD.MOV.U32 R4, RZ, RZ, R7 ;  /* 0x000000ffff047224 */ /* 0x000fe200078e0007 */
[----:B------:R-:W-:Y:S01]  /*58f0*/  IADD3 RZ, P1, R5, R6, RZ ;  /* 0x0000000605ff7210 */ /* 0x000fe20007f3e0ff */
[----:B------:R-:W-:-:S04]  /*5900*/  IMAD.X R5, RZ, RZ, RZ, P0 ;  /* 0x000000ffff057224 */ /* 0x000fc800000e06ff */
[----:B------:R-:W-:-:S08]  /*5910*/  IMAD.WIDE.U32.X R4, R13, UR9, R4, P1 ;  /* 0x000000090d047c25 */ /* 0x000fd000088e0404 */
.L_x_113:
[--C-:B------:R-:W-:Y:S01]  /*5920*/  SHF.R.U64 R13, R4, UR11, R5.reuse ;  /* 0x0000000b040d7c19 */ /* 0x100fe20008001205 */
[----:B------:R-:W0:Y:S01]  /*5930*/  F2I.U32.TRUNC.NTZ R20, R20 ;  /* 0x0000001400147305 */ /* 0x000e22000020f000 */
[----:B------:R-:W-:Y:S01]  /*5940*/  SHF.R.U32.HI R4, RZ, UR11, R5 ;  /* 0x0000000bff047c19 */ /* 0x000fe20008011605 */
[----:B------:R-:W-:Y:S01]  /*5950*/  ULDC.64 UR8, c[0x0][0x620] ;  /* 0x0001880000087ab9 */ /* 0x000fe20000000a00 */
[----:B------:R-:W-:Y:S01]  /*5960*/  IADD3 R7, P0, RZ, -R13, RZ ;  /* 0x8000000dff077210 */ /* 0x000fe20007f1e0ff */
[----:B------:R-:W-:Y:S01]  /*5970*/  ULDC.64 UR10, c[0x0][0x640] ;  /* 0x00019000000a7ab9 */ /* 0x000fe20000000a00 */
[----:B------:R-:W2:Y:S03]  /*5980*/  LDC R22, c[0x0][0x148] ;  /* 0x00005200ff167b82 */ /* 0x000ea60000000800 */
[----:B------:R-:W-:Y:S01]  /*5990*/  IMAD.X R4, RZ, RZ, ~R4, P0 ;  /* 0x000000ffff047224 */ /* 0x000fe200000e0e04 */
[----:B------:R-:W-:-:S03]  /*59a0*/  ISETP.NE.U32.AND P0, PT, RZ, UR10, PT ;  /* 0x0000000aff007c0c */ /* 0x000fc6000bf05070 */
[----:B------:R-:W-:Y:S01]  /*59b0*/  IMAD R6, R4, UR8, RZ ;  /* 0x0000000804067c24 */ /* 0x000fe2000f8e02ff */
[----:B------:R-:W-:Y:S01]  /*59c0*/  ISETP.NE.AND.EX P0, PT, RZ, UR11, PT, P0 ;  /* 0x0000000bff007c0c */ /* 0x000fe2000bf05300 */
[----:B------:R-:W-:Y:S01]  /*59d0*/  IMAD.WIDE.U32 R4, R7, UR8, R16 ;  /* 0x0000000807047c25 */ /* 0x000fe2000f8e0010 */
[----:B------:R-:W-:-:S03]  /*59e0*/  ULDC UR8, c[0x0][0x618] ;  /* 0x0001860000087ab9 */ /* 0x000fc60000000800 */
[----:B------:R-:W-:Y:S01]  /*59f0*/  IMAD R7, R7, UR9, R6 ;  /* 0x0000000907077c24 */ /* 0x000fe2000f8e0206 */
[----:B------:R-:W-:Y:S01]  /*5a00*/  ULDC UR9, c[0x0][0x154] ;  /* 0x0000550000097ab9 */ /* 0x000fe20000000800 */
[----:B0-----:R-:W-:Y:S02]  /*5a10*/  IMAD.MOV R6, RZ, RZ, -R20 ;  /* 0x000000ffff067224 */ /* 0x001fe400078e0a14 */
[----:B------:R-:W-:Y:S02]  /*5a20*/  IMAD.IADD R5, R5, 0x1, R7 ;  /* 0x0000000105057824 */ /* 0x000fe400078e0207 */
[----:B-1----:R-:W-:Y:S01]  /*5a30*/  IMAD R14, R15, R6, R14 ;  /* 0x000000060f0e7224 */ /* 0x002fe200078e020e */
[----:B------:R-:W-:Y:S02]  /*5a40*/  I2FP.F32.U32 R6, R11 ;  /* 0x0000000b00067245 */ /* 0x000fe40000201000 */
[--C-:B------:R-:W-:Y:S02]  /*5a50*/  SHF.R.U64 R15, R4, UR8, R5.reuse ;  /* 0x00000008040f7c19 */ /* 0x100fe40008001205 */
[----:B------:R-:W-:Y:S01]  /*5a60*/  SHF.R.U32.HI R4, RZ, UR8, R5 ;  /* 0x00000008ff047c19 */ /* 0x000fe20008011605 */
[----:B------:R-:W-:Y:S01]  /*5a70*/  FMUL R6, R6, UR9 ;  /* 0x0000000906067c20 */ /* 0x000fe20008400000 */
[----:B------:R-:W-:-:S02]  /*5a80*/  ULDC UR8, c[0x0][0x608] ;  /* 0x0001820000087ab9 */ /* 0x000fc40000000800 */
[--C-:B------:R-:W-:Y:S01]  /*5a90*/  SHF.R.U64 R21, R15, UR8, R4.reuse ;  /* 0x000000080f157c19 */ /* 0x100fe20008001204 */
[----:B------:R0:W1:Y:S01]  /*5aa0*/  F2I.U32.TRUNC.NTZ R24, R6 ;  /* 0x0000000600187305 */ /* 0x000062000020f000 */
[----:B------:R-:W-:Y:S01]  /*5ab0*/  SHF.R.U32.HI R4, RZ, UR8, R4 ;  /* 0x00000008ff047c19 */ /* 0x000fe20008011604 */
[----:B------:R-:W-:-:S03]  /*5ac0*/  ULDC UR8, c[0x0][0x658] ;  /* 0x0001960000087ab9 */ /* 0x000fc60000000800 */
[--C-:B------:R-:W-:Y:S02]  /*5ad0*/  SHF.R.U64 R20, R21, UR8, R4.reuse ;  /* 0x0000000815147c19 */ /* 0x100fe40008001204 */
[----:B------:R-:W-:-:S03]  /*5ae0*/  SHF.R.U32.HI R23, RZ, UR8, R4 ;  /* 0x00000008ff177c19 */ /* 0x000fc60008011604 */
[----:B------:R-:W-:Y:S02]  /*5af0*/  IMAD.MOV.U32 R4, RZ, RZ, R20 ;  /* 0x000000ffff047224 */ /* 0x000fe400078e0014 */
[----:B------:R-:W-:Y:S01]  /*5b00*/  IMAD.MOV.U32 R5, RZ, RZ, R23 ;  /* 0x000000ffff057224 */ /* 0x000fe200078e0017 */
[----:B0-----:R-:W-:Y:S06]  /*5b10*/  @!P0 BRA `(.L_x_114) ;  /* 0x0000000000288947 */ /* 0x001fec0003800000 */
        /* <DEDUP_REMOVED lines=10> */
.L_x_114:
[----:B------:R-:W-:Y:S01]  /*5bc0*/  ISETP.NE.AND P0, PT, R2, 0x1, PT ;  /* 0x000000010200780c */ /* 0x000fe20003f05270 */
[----:B------:R-:W-:Y:S01]  /*5bd0*/  ULDC UR8, c[0x0][0x648] ;  /* 0x0001920000087ab9 */ /* 0x000fe20000000800 */
[----:B-1----:R-:W-:Y:S01]  /*5be0*/  IMAD.MOV R24, RZ, RZ, -R24 ;  /* 0x000000ffff187224 */ /* 0x002fe200078e0a18 */
[----:B------:R-:W-:Y:S01]  /*5bf0*/  SHF.R.U64 R4, R4, UR8, R5 ;  /* 0x0000000804047c19 */ /* 0x000fe20008001205 */
[----:B------:R-:W-:Y:S01]  /*5c00*/  ULDC UR8, c[0x0][0x638] ;  /* 0x00018e0000087ab9 */ /* 0x000fe20000000800 */
[----:B------:R-:W-:Y:S01]  /*5c10*/  LOP3.LUT R21, R21, UR13, RZ, 0xc0, !PT ;  /* 0x0000000d15157c12 */ /* 0x000fe2000f8ec0ff */
[----:B------:R-:W-:Y:S02]  /*5c20*/  ULDC UR9, c[0x0][0x610] ;  /* 0x0001840000097ab9 */ /* 0x000fe40000000800 */
[----:B------:R-:W-:Y:S02]  /*5c30*/  IMAD.MOV R5, RZ, RZ, -R4 ;  /* 0x000000ffff057224 */ /* 0x000fe400078e0a04 */
[----:B------:R-:W-:-:S02]  /*5c40*/  IMAD R21, R4, UR5, R21 ;  /* 0x0000000504157c24 */ /* 0x000fc4000f8e0215 */
[----:B------:R-:W-:Y:S01]  /*5c50*/  IMAD R20, R5, UR8, R20 ;  /* 0x0000000805147c24 */ /* 0x000fe2000f8e0214 */
[----:B------:R-:W-:Y:S01]  /*5c60*/  ULDC UR8, c[0x0][0x600] ;  /* 0x0001800000087ab9 */ /* 0x000fe20000000800 */
[----:B--2---:R-:W-:Y:S01]  /*5c70*/  @P0 IMAD R14, R22, R24, R11 ;  /* 0x00000018160e0224 */ /* 0x004fe200078e020b */
[----:B------:R-:W-:Y:S01]  /*5c80*/  LOP3.LUT R11, R15, UR4, RZ, 0xc0, !PT ;  /* 0x000000040f0b7c12 */ /* 0x000fe2000f8ec0ff */
[----:B------:R-:W-:Y:S02]  /*5c90*/  IMAD.MOV.U32 R4, RZ, RZ, 0x1 ;  /* 0x00000001ff047424 */ /* 0x000fe400078e00ff */
[----:B------:R-:W-:Y:S02]  /*5ca0*/  IMAD R14, R21, UR9, R14 ;  /* 0x00000009150e7c24 */ /* 0x000fe4000f8e020e */
[----:B------:R-:W-:-:S05]  /*5cb0*/  IMAD R11, R20, UR8, R11 ;  /* 0x00000008140b7c24 */ /* 0x000fca000f8e020b */
[----:B------:R-:W-:Y:S02]  /*5cc0*/  SEL R20, R11, R14, !P0 ;  /* 0x0000000e0b147207 */ /* 0x000fe40004000000 */
[----:B------:R-:W-:-:S07]  /*5cd0*/  SEL R11, R14, R11, !P0 ;  /* 0x0000000b0e0b7207 */ /* 0x000fce0004000000 */
.L_x_112:
[----:B------:R-:W-:Y:S05]  /*5ce0*/  BSYNC B1 ;  /* 0x0000000000017941 */ /* 0x000fea0003800000 */
.L_x_111:
[----:B------:R-:W-:-:S13]  /*5cf0*/  LOP3.LUT P0, RZ, R4, 0xff, RZ, 0xc0, !PT ;  /* 0x000000ff04ff7812 */ /* 0x000fda000780c0ff */
[----:B------:R-:W-:Y:S05]  /*5d00*/  @P0 BRA `(.L_x_115) ;  /* 0xfffffff400380947 */ /* 0x000fea000383ffff */
[----:B------:R-:W-:Y:S05]  /*5d10*/  BSYNC B0 ;  /* 0x0000000000007941 */ /* 0x000fea0003800000 */
.L_x_104:
[----:B------:R-:W-:-:S03]  /*5d20*/  UMOV UR8, 0xffffffff ;  /* 0xffffffff00087882 */ /* 0x000fc60000000000 */
[----:B------:R-:W-:Y:S05]  /*5d30*/  BRA.DIV UR8, `(.L_x_116) ;  /* 0x0000000208f07947 */ /* 0x000fea000b800000 */
[----:B------:R-:W-:-:S13]  /*5d40*/  ELECT P6, URZ, PT ;  /* 0x00000000003f782f */ /* 0x000fda00038c0000 */
.L_x_129:
[----:B------:R-:W-:Y:S04]  /*5d50*/  BSSY B0, `(.L_x_117) ;  /* 0x0000022000007945 */ /* 0x000fe80003800000 */
[----:B------:R-:W-:Y:S05]  /*5d60*/  @!P6 BRA `(.L_x_118) ;  /* 0x000000000080e947 */ /* 0x000fea0003800000 */
[----:B------:R-:W-:-:S04]  /*5d70*/  LOP3.LUT R19, R19, 0x2, RZ, 0xfc, !PT ;  /* 0x0000000213137812 */ /* 0x000fc800078efcff */
[----:B------:R-:W-:-:S13]  /*5d80*/  ISETP.NE.AND P0, PT, R19, 0x3, PT ;  /* 0x000000031300780c */ /* 0x000fda0003f05270 */
[----:B------:R-:W-:Y:S05]  /*5d90*/  @!P0 BRA `(.L_x_119) ;  /* 0x0000000000048947 */ /* 0x000fea0003800000 */
[----:B------:R-:W-:Y:S01]  /*5da0*/  BPT.TRAP 0x1 ;  /* 0x000000040000795c */ /* 0x000fe20000300000 */
.L_x_119:
[----:B------:R-:W0:Y:S01]  /*5db0*/  S2R R3, SR_CgaCtaId ;  /* 0x0000000000037919 */ /* 0x000e220000008800 */
[----:B------:R-:W-:-:S04]  /*5dc0*/  MOV R2, 0x400 ;  /* 0x0000040000027802 */ /* 0x000fc80000000f00 */
[----:B0-----:R-:W-:Y:S02]  /*5dd0*/  LEA R3, R3, R2, 0x18 ;  /* 0x0000000203037211 */ /* 0x001fe400078ec0ff */
[----:B------:R-:W-:-:S03]  /*5de0*/  SHF.L.U32 R2, R0, 0x1f, RZ ;  /* 0x0000001f00027819 */ /* 0x000fc600000006ff */
[----:B------:R-:W-:-:S04]  /*5df0*/  VIADD R3, R3, 0x18 ;  /* 0x0000001803037836 */ /* 0x000fc80000000000 */
[C---:B------:R-:W-:Y:S02]  /*5e00*/  IMAD R7, R12.reuse, 0x8, R3 ;  /* 0x000000080c077824 */ /* 0x040fe400078e0203 */
[----:B------:R-:W-:Y:S02]  /*5e10*/  VIADD R12, R12, 0x1 ;  /* 0x000000010c0c7836 */ /* 0x000fe40000000000 */
[----:B------:R-:W0:Y:S03]  /*5e20*/  SYNCS.PHASECHK.TRANS64.TRYWAIT P0, [R7+URZ], R2 ;  /* 0x00000002070075a7 */ /* 0x000e26000800017f */
[----:B------:R-:W-:-:S04]  /*5e30*/  ISETP.NE.AND P1, PT, R12, 0x3, PT ;  /* 0x000000030c00780c */ /* 0x000fc80003f25270 */
[----:B------:R-:W-:Y:S02]  /*5e40*/  SEL R5, RZ, 0x1, P1 ;  /* 0x00000001ff057807 */ /* 0x000fe40000800000 */
[----:B------:R-:W-:Y:S02]  /*5e50*/  SEL R12, R12, RZ, P1 ;  /* 0x000000ff0c0c7207 */ /* 0x000fe40000800000 */
[----:B------:R-:W-:-:S03]  /*5e60*/  LOP3.LUT R5, R0, R5, RZ, 0x3c, !PT ;  /* 0x0000000500057212 */ /* 0x000fc600078e3cff */
[----:B------:R-:W-:Y:S01]  /*5e70*/  IMAD R9, R12, 0x8, R3 ;  /* 0x000000080c097824 */ /* 0x000fe200078e0203 */
[----:B------:R-:W-:Y:S01]  /*5e80*/  SHF.L.U32 R4, R5, 0x1f, RZ ;  /* 0x0000001f05047819 */ /* 0x000fe200000006ff */
[----:B0-----:R-:W-:Y:S06]  /*5e90*/  @!P0 BRA `(.L_x_120) ;  /* 0x0000000000b88947 */ /* 0x001fec0003800000 */
.L_x_130:
[----:B------:R-:W1:Y:S01]  /*5ea0*/  SYNCS.PHASECHK.TRANS64.TRYWAIT P0, [R9+URZ], R4 ;  /* 0x00000004090075a7 */ /* 0x000e62000800017f */
[----:B------:R-:W-:-:S05]  /*5eb0*/  VIADD R0, R12, 0x1 ;  /* 0x000000010c007836 */ /* 0x000fca0000000000 */
[----:B------:R-:W-:-:S04]  /*5ec0*/  ISETP.NE.AND P1, PT, R0, 0x3, PT ;  /* 0x000000030000780c */ /* 0x000fc80003f25270 */
[----:B0-----:R-:W-:Y:S02]  /*5ed0*/  SEL R2, RZ, 0x1, P1 ;  /* 0x00000001ff027807 */ /* 0x001fe40000800000 */
[----:B------:R-:W-:Y:S02]  /*5ee0*/  SEL R0, R0, RZ, P1 ;  /* 0x000000ff00007207 */ /* 0x000fe40000800000 */
[----:B------:R-:W-:Y:S01]  /*5ef0*/  LOP3.LUT R2, R5, R2, RZ, 0x3c, !PT ;  /* 0x0000000205027212 */ /* 0x000fe200078e3cff */
[----:B-1----:R-:W-:Y:S06]  /*5f00*/  @!P0 BRA `(.L_x_121) ;  /* 0x0000000000b08947 */ /* 0x002fec0003800000 */
.L_x_131:
[----:B------:R-:W-:Y:S01]  /*5f10*/  IMAD R3, R0, 0x8, R3 ;  /* 0x0000000800037824 */ /* 0x000fe200078e0203 */
[----:B------:R-:W-:-:S07]  /*5f20*/  SHF.L.U32 R0, R2, 0x1f, RZ ;  /* 0x0000001f02007819 */ /* 0x000fce00000006ff */
.L_x_122:
[----:B-1----:R1:W2:Y:S02]  /*5f30*/  SYNCS.PHASECHK.TRANS64.TRYWAIT P0, [R3+URZ], R0 ;  /* 0x00000000030075a7 */ /* 0x0022a4000800017f */
[----:B--2---:R-:W-:Y:S05]  /*5f40*/  @!P0 NANOSLEEP.SYNCS 0x989680 ;  /* 0x009896800000895d */ /* 0x004fea0003900000 */
[----:B------:R-:W2:Y:S02]  /*5f50*/  @!P0 SYNCS.PHASECHK.TRANS64 P0, [R3+URZ], R0 ;  /* 0x00000000030085a7 */ /* 0x000ea4000800007f */
[----:B--2---:R-:W-:Y:S05]  /*5f60*/  @!P0 BRA `(.L_x_122) ;  /* 0xfffffffc00f08947 */ /* 0x004fea000383ffff */
.L_x_118:
[----:B------:R-:W-:Y:S05]  /*5f70*/  BSYNC B0 ;  /* 0x0000000000007941 */ /* 0x000fea0003800000 */
.L_x_117:
[----:B------:R-:W-:Y:S05]  /*5f80*/  EXIT ;  /* 0x000000000000794d */ /* 0x000fea0003800000 */
.L_x_21:
[----:B---3--:R3:W4:Y:S02]  /*5f90*/  SYNCS.PHASECHK.TRANS64.TRYWAIT P1, [R3+URZ], R0 ;  /* 0x00000000030075a7 */ /* 0x008724000802017f */
[----:B----4-:R-:W-:Y:S05]  /*5fa0*/  @!P1 NANOSLEEP.SYNCS 0x989680 ;  /* 0x009896800000995d */ /* 0x010fea0003900000 */
[----:B------:R-:W4:Y:S02]  /*5fb0*/  @!P1 SYNCS.PHASECHK.TRANS64 P1, [R3+URZ], R0 ;  /* 0x00000000030095a7 */ /* 0x000f24000802007f */
[----:B----4-:R-:W-:Y:S05]  /*5fc0*/  @!P1 BRA `(.L_x_21) ;  /* 0xfffffffc00f09947 */ /* 0x010fea000383ffff */
[----:B------:R-:W-:Y:S05]  /*5fd0*/  BRA `(.L_x_20) ;  /* 0xffffffb400447947 */ /* 0x000fea000383ffff */
.L_x_26:
[----:B-1----:R1:W2:Y:S02]  /*5fe0*/  SYNCS.PHASECHK.TRANS64.TRYWAIT P1, [R5+URZ], R4 ;  /* 0x00000004050075a7 */ /* 0x0022a4000802017f */
[----:B--2---:R-:W-:Y:S05]  /*5ff0*/  @!P1 NANOSLEEP.SYNCS 0x989680 ;  /* 0x009896800000995d */ /* 0x004fea0003900000 */
[----:B------:R-:W2:Y:S02]  /*6000*/  @!P1 SYNCS.PHASECHK.TRANS64 P1, [R5+URZ], R4 ;  /* 0x00000004050095a7 */ /* 0x000ea4000802007f */
[----:B--2---:R-:W-:Y:S05]  /*6010*/  @!P1 BRA `(.L_x_26) ;  /* 0xfffffffc00f09947 */ /* 0x004fea000383ffff */
[----:B------:R-:W-:Y:S05]  /*6020*/  BRA `(.L_x_25) ;  /* 0xffffffb800347947 */ /* 0x000fea000383ffff */
.L_x_105:
[----:B------:R-:W-:Y:S01]  /*6030*/  BSSY B1, `(.L_x_123) ;  /* 0x0000006000017945 */ /* 0x000fe20003800000 */
[----:B------:R-:W-:-:S07]  /*6040*/  IMAD.MOV.U32 R15, RZ, RZ, -0x1 ;  /* 0xffffffffff0f7424 */ /* 0x000fce00078e00ff */
[----:B------:R-:W-:Y:S05]  /*6050*/  WARPSYNC.COLLECTIVE R15, `(.L_x_124) ;  /* 0x000000000f0c7348 */ /* 0x000fea0003c00000 */
[----:B------:R-:W-:Y:S02]  /*6060*/  ELECT P6, UR62, PT ;  /* 0x00000000003e782f */ /* 0x000fe400038c0000 */
[----:B------:R-:W-:Y:S01]  /*6070*/  MOV R14, UR62 ;  /* 0x0000003e000e7c02 */ /* 0x000fe20008000f00 */
[----:B------:R-:W-:Y:S10]  /*6080*/  ENDCOLLECTIVE ;  /* 0x000000000000791b */ /* 0x000ff40003800000 */
.L_x_124:
[----:B------:R-:W-:Y:S05]  /*6090*/  BSYNC B1 ;  /* 0x0000000000017941 */ /* 0x000fea0003800000 */
.L_x_123:
[----:B------:R-:W-:Y:S05]  /*60a0*/  BRA `(.L_x_125) ;  /* 0xfffffff0005c7947 */ /* 0x000fea000383ffff */
.L_x_108:
[----:B0-----:R0:W1:Y:S02]  /*60b0*/  SYNCS.PHASECHK.TRANS64.TRYWAIT P0, [R14+URZ+0x18], R7 ;  /* 0x000018070e0075a7 */ /* 0x001064000800017f */
[----:B-1----:R-:W-:Y:S05]  /*60c0*/  @!P0 NANOSLEEP.SYNCS 0x989680 ;  /* 0x009896800000895d */ /* 0x002fea0003900000 */
[----:B------:R-:W1:Y:S02]  /*60d0*/  @!P0 SYNCS.PHASECHK.TRANS64 P0, [R14+URZ+0x18], R7 ;  /* 0x000018070e0085a7 */ /* 0x000e64000800007f */
[----:B-1----:R-:W-:Y:S05]  /*60e0*/  @!P0 BRA `(.L_x_108) ;  /* 0xfffffffc00f08947 */ /* 0x002fea000383ffff */
[----:B------:R-:W-:Y:S05]  /*60f0*/  BRA `(.L_x_126) ;  /* 0xfffffff000987947 */ /* 0x000fea000383ffff */
.L_x_116:
[----:B------:R-:W-:Y:S01]  /*6100*/  BSSY B0, `(.L_x_127) ;  /* 0x0000006000007945 */ /* 0x000fe20003800000 */
[----:B------:R-:W-:-:S07]  /*6110*/  IMAD.MOV.U32 R15, RZ, RZ, -0x1 ;  /* 0xffffffffff0f7424 */ /* 0x000fce00078e00ff */
[----:B------:R-:W-:Y:S05]  /*6120*/  WARPSYNC.COLLECTIVE R15, `(.L_x_128) ;  /* 0x000000000f0c7348 */ /* 0x000fea0003c00000 */
[----:B------:R-:W-:Y:S02]  /*6130*/  ELECT P6, UR62, PT ;  /* 0x00000000003e782f */ /* 0x000fe400038c0000 */
[----:B------:R-:W-:Y:S01]  /*6140*/  MOV R14, UR62 ;  /* 0x0000003e000e7c02 */ /* 0x000fe20008000f00 */
[----:B------:R-:W-:Y:S10]  /*6150*/  ENDCOLLECTIVE ;  /* 0x000000000000791b */ /* 0x000ff40003800000 */
.L_x_128:
[----:B------:R-:W-:Y:S05]  /*6160*/  BSYNC B0 ;  /* 0x0000000000007941 */ /* 0x000fea0003800000 */
.L_x_127:
[----:B------:R-:W-:Y:S05]  /*6170*/  BRA `(.L_x_129) ;  /* 0xfffffff800f47947 */ /* 0x000fea000383ffff */
.L_x_120:
[----:B0-----:R0:W1:Y:S02]  /*6180*/  SYNCS.PHASECHK.TRANS64.TRYWAIT P0, [R7+URZ], R2 ;  /* 0x00000002070075a7 */ /* 0x001064000800017f */
[----:B-1----:R-:W-:Y:S05]  /*6190*/  @!P0 NANOSLEEP.SYNCS 0x989680 ;  /* 0x009896800000895d */ /* 0x002fea0003900000 */
[----:B------:R-:W1:Y:S02]  /*61a0*/  @!P0 SYNCS.PHASECHK.TRANS64 P0, [R7+URZ], R2 ;  /* 0x00000002070085a7 */ /* 0x000e64000800007f */
[----:B-1----:R-:W-:Y:S05]  /*61b0*/  @!P0 BRA `(.L_x_120) ;  /* 0xfffffffc00f08947 */ /* 0x002fea000383ffff */
[----:B------:R-:W-:Y:S05]  /*61c0*/  BRA `(.L_x_130) ;  /* 0xfffffffc00347947 */ /* 0x000fea000383ffff */
.L_x_121:
[----:B0-----:R0:W1:Y:S02]  /*61d0*/  SYNCS.PHASECHK.TRANS64.TRYWAIT P0, [R9+URZ], R4 ;  /* 0x00000004090075a7 */ /* 0x001064000800017f */
[----:B-1----:R-:W-:Y:S05]  /*61e0*/  @!P0 NANOSLEEP.SYNCS 0x989680 ;  /* 0x009896800000895d */ /* 0x002fea0003900000 */
[----:B------:R-:W1:Y:S02]  /*61f0*/  @!P0 SYNCS.PHASECHK.TRANS64 P0, [R9+URZ], R4 ;  /* 0x00000004090085a7 */ /* 0x000e64000800007f */
[----:B-1----:R-:W-:Y:S05]  /*6200*/  @!P0 BRA `(.L_x_121) ;  /* 0xfffffffc00f08947 */ /* 0x002fea000383ffff */
[----:B------:R-:W-:Y:S05]  /*6210*/  BRA `(.L_x_131) ;  /* 0xfffffffc003c7947 */ /* 0x000fea000383ffff */
.L_x_132:
[----:B------:R-:W-:-:S00]  /*6220*/  BRA `(.L_x_132) ;  /* 0xfffffffc00fc7947 */ /* 0x000fc0000383ffff */
[----:B------:R-:W-:-:S00]  /*6230*/  NOP ;  /* 0x0000000000007918 */ /* 0x000fc00000000000 */
        /* <DEDUP_REMOVED lines=12> */
.L_x_133:


//--------------------- .nv.global.init           --------------------------
	.section	.nv.global.init,"aw",@progbits
.nv.global.init:
	.type		$str$22,@object
	.size		$str$22,($str$23 - $str$22)
$str$22:
        /*0000*/ 	.byte	0x6b, 0x5f, 0x74, 0x69, 0x6c, 0x65, 0x5f, 0x63, 0x6f, 0x75, 0x6e, 0x74, 0x20, 0x3e, 0x3d, 0x20
        /*0010*/ 	.byte	0x31, 0x00
	.type		$str$23,@object
	.size		$str$23,(__unnamed_1 - $str$23)
$str$23:
        /*0012*/ 	.byte	0x2f, 0x74, 0x6d, 0x70, 0x2f, 0x63, 0x75, 0x74, 0x6c, 0x61, 0x73, 0x73, 0x5f, 0x73, 0x77, 0x65
        /*0022*/ 	.byte	0x65, 0x70, 0x5f, 0x73, 0x72, 0x63, 0x2f, 0x69, 0x6e, 0x63, 0x6c, 0x75, 0x64, 0x65, 0x2f, 0x63
        /*0032*/ 	.byte	0x75, 0x74, 0x6c, 0x61, 0x73, 0x73, 0x2f, 0x67, 0x65, 0x6d, 0x6d, 0x2f, 0x63, 0x6f, 0x6c, 0x6c
        /*0042*/ 	.byte	0x65, 0x63, 0x74, 0x69, 0x76, 0x65, 0x2f, 0x73, 0x6d, 0x39, 0x30, 0x5f, 0x6d, 0x6d, 0x61, 0x5f
        /*0052*/ 	.byte	0x74, 0x6d, 0x61, 0x5f, 0x67, 0x6d, 0x6d, 0x61, 0x5f, 0x73, 0x73, 0x5f, 0x77, 0x61, 0x72, 0x70
        /*0062*/ 	.byte	0x73, 0x70, 0x65, 0x63, 0x69, 0x61, 0x6c, 0x69, 0x7a, 0x65, 0x64, 0x2e, 0x68, 0x70, 0x70, 0x00
	.type		__unnamed_1,@object
	.size		__unnamed_1,(.L_0 - __unnamed_1)
__unnamed_1:
        /*0072*/ 	.byte	0x76, 0x6f, 0x69, 0x64, 0x20, 0x63, 0x75, 0x74, 0x6c, 0x61, 0x73, 0x73, 0x3a, 0x3a, 0x67, 0x65
        /* <DEDUP_REMOVED lines=181> */
        /*0bd2*/ 	.byte	0x74, 0x69, 0x74, 0x79, 0x5d, 0x00
.L_0:


//--------------------- .nv.shared._ZN7cutlass13device_kernelINS_4gemm6kernel13GemmUniversalIN4cute5tupleIJiiiiEEENS1_10collective13CollectiveMmaINS1_34MainloopSm90TmaGmmaWarpSpecializedILi3ENS5_IJNS4_1CILi2EEESB_NSA_ILi1EEEEEENS1_35KernelTmaWarpSpecializedCooperativeEEENS5_IJNSA_ILi128EEENSA_ILi64EEESH_EEENS_10bfloat16_tENS5_IJlSC_lEEESJ_SK_NS4_8TiledMMAINS4_8MMA_AtomIJNS4_4SM904GMMA27MMA_64x64x16_F32BF16BF16_SSILNSO_5MajorE0ELSQ_0ELNSO_7ScaleInE1ELSR_1EEEEEENS4_6LayoutINS5_IJSB_SC_SC_EEENS5_IJSC_NSA_ILi0EEESW_EEEEENS5_IJNS4_10UnderscoreESZ_SZ_EEEEENS4_23SM90_TMA_LOAD_MULTICASTENS4_14ComposedLayoutINS4_7SwizzleILi3ELi4ELi3EEENS4_18smem_ptr_flag_bitsILi16EEENSU_INS5_IJNSA_ILi8EEESH_EEENS5_IJSH_SC_EEEEEEEvNS4_8identityES12_S1C_vS1D_EENS_8epilogue10collective6detail29Sm90TmaWarpSpecializedAdapterINS1G_15DefaultEpilogueISJ_SK_SK_NS1F_6thread17LinearCombinationISJ_Li1EffLNS1K_9ScaleType4KindE0ELNS_15FloatRoundStyleE2ESJ_EENS1_15EpilogueDefaultEEEEEvvEEEEvNT_6ParamsE --------------------------
	.section	.nv.shared._ZN7cutlass13device_kernelINS_4gemm6kernel13GemmUniversalIN4cute5tupleIJiiiiEEENS1_10collective13CollectiveMmaINS1_34MainloopSm90TmaGmmaWarpSpecializedILi3ENS5_IJNS4_1CILi2EEESB_NSA_ILi1EEEEEENS1_35KernelTmaWarpSpecializedCooperativeEEENS5_IJNSA_ILi128EEENSA_ILi64EEESH_EEENS_10bfloat16_tENS5_IJlSC_lEEESJ_SK_NS4_8TiledMMAINS4_8MMA_AtomIJNS4_4SM904GMMA27MMA_64x64x16_F32BF16BF16_SSILNSO_5MajorE0ELSQ_0ELNSO_7ScaleInE1ELSR_1EEEEEENS4_6LayoutINS5_IJSB_SC_SC_EEENS5_IJSC_NSA_ILi0EEESW_EEEEENS5_IJNS4_10UnderscoreESZ_SZ_EEEEENS4_23SM90_TMA_LOAD_MULTICASTENS4_14ComposedLayoutINS4_7SwizzleILi3ELi4ELi3EEENS4_18smem_ptr_flag_bitsILi16EEENSU_INS5_IJNSA_ILi8EEESH_EEENS5_IJSH_SC_EEEEEEEvNS4_8identityES12_S1C_vS1D_EENS_8epilogue10collective6detail29Sm90TmaWarpSpecializedAdapterINS1G_15DefaultEpilogueISJ_SK_SK_NS1F_6thread17LinearCombinationISJ_Li1EffLNS1K_9ScaleType4KindE0ELNS_15FloatRoundStyleE2ESJ_EENS1_15EpilogueDefaultEEEEEvvEEEEvNT_6ParamsE,"aw",@nobits
	.sectionflags	@""
	.align	16
	.zero		1024


//--------------------- .nv.shared.reserved.0     --------------------------
	.section	.nv.shared.reserved.0,"aw",@nobits
	.weak		__nv_reservedSMEM_offset_0_alias
	.size		__nv_reservedSMEM_offset_0_alias, 0, 0
	.other		__nv_reservedSMEM_offset_0_alias,@"STO_CUDA_RESERVED_SHARED STV_DEFAULT"
__nv_reservedSMEM_offset_0_alias:
	.zero		0


//--------------------- .nv.global                --------------------------
	.section	.nv.global,"aw",@nobits
.nv.global:
	.type		_ZN39_INTERNAL_63870861_4_k_cu_223c6484_35074cute1_E,@object
	.size		_ZN39_INTERNAL_63870861_4_k_cu_223c6484_35074cute1_E,(_ZN39_INTERNAL_63870861_4_k_cu_223c6484_35074cuda3std3__45__cpo6cbeginE - _ZN39_INTERNAL_63870861_4_k_cu_223c6484_35074cute1_E)
_ZN39_INTERNAL_63870861_4_k_cu_223c6484_35074cute1_E:
	.zero		1
	.type		_ZN39_INTERNAL_63870861_4_k_cu_223c6484_35074cuda3std3__45__cpo6cbeginE,@object
	.size		_ZN39_INTERNAL_63870861_4_k_cu_223c6484_35074cuda3std3__45__cpo6cbeginE,(_ZN39_INTERNAL_63870861_4_k_cu_223c6484_35074cuda3std3__48in_placeE - _ZN39_INTERNAL_63870861_4_k_cu_223c6484_35074cuda3std3__45__cpo6cbeginE)
_ZN39_INTERNAL_63870861_4_k_cu_223c6484_35074cuda3std3__45__cpo6cbeginE:
	.zero		1
	.type		_ZN39_INTERNAL_63870861_4_k_cu_223c6484_35074cuda3std3__48in_placeE,@object
	.size		_ZN39_INTERNAL_63870861_4_k_cu_223c6484_35074cuda3std3__48in_placeE,(_ZN39_INTERNAL_63870861_4_k_cu_223c6484_35074cuda3std6ranges3__45__cpo9iter_moveE - _ZN39_INTERNAL_63870861_4_k_cu_223c6484_35074cuda3std3__48in_placeE)
_ZN39_INTERNAL_63870861_4_k_cu_223c6484_35074cuda3std3__48in_placeE:
	.zero		1
	.type		_ZN39_INTERNAL_63870861_4_k_cu_223c6484_35074cuda3std6ranges3__45__cpo9iter_moveE,@object
	.size		_ZN39_INTERNAL_63870861_4_k_cu_223c6484_35074cuda3std6ranges3__45__cpo9iter_moveE,(_ZN39_INTERNAL_63870861_4_k_cu_223c6484_35074cuda3std3__45__cpo5beginE - _ZN39_INTERNAL_63870861_4_k_cu_223c6484_35074cuda3std6ranges3__45__cpo9iter_moveE)
_ZN39_INTERNAL_63870861_4_k_cu_223c6484_35074cuda3std6ranges3__45__cpo9iter_moveE:
	.zero		1
	.type		_ZN39_INTERNAL_63870861_4_k_cu_223c6484_35074cuda3std3__45__cpo5beginE,@object
	.size		_ZN39_INTERNAL_63870861_4_k_cu_223c6484_35074cuda3std3__45__cpo5beginE,(_ZN39_INTERNAL_63870861_4_k_cu_223c6484_35074cuda3std3__441_GLOBAL__N__63870861_4_k_cu_223c6484_35076ignoreE - _ZN39_INTERNAL_63870861_4_k_cu_223c6484_35074cuda3std3__45__cpo5beginE)
_ZN39_INTERNAL_63870861_4_k_cu_223c6484_35074cuda3std3__45__cpo5beginE:
	.zero		1
	.type		_ZN39_INTERNAL_63870861_4_k_cu_223c6484_35074cuda3std3__441_GLOBAL__N__63870861_4_k_cu_223c6484_35076ignoreE,@object
	.size		_ZN39_INTERNAL_63870861_4_k_cu_223c6484_35074cuda3std3__441_GLOBAL__N__63870861_4_k_cu_223c6484_35076ignoreE,(_ZN39_INTERNAL_63870861_4_k_cu_223c6484_35074cute7productE - _ZN39_INTERNAL_63870861_4_k_cu_223c6484_35074cuda3std3__441_GLOBAL__N__63870861_4_k_cu_223c6484_35076ignoreE)
_ZN39_INTERNAL_63870861_4_k_cu_223c6484_35074cuda3std3__441_GLOBAL__N__63870861_4_k_cu_223c6484_35076ignoreE:
	.zero		1
	.type		_ZN39_INTERNAL_63870861_4_k_cu_223c6484_35074cute7productE,@object
	.size		_ZN39_INTERNAL_63870861_4_k_cu_223c6484_35074cute7productE,(_ZN39_INTERNAL_63870861_4_k_cu_223c6484_35074cuda3std3__45__cpo3endE - _ZN39_INTERNAL_63870861_4_k_cu_223c6484_35074cute7productE)
_ZN39_INTERNAL_63870861_4_k_cu_223c6484_35074cute7productE:
	.zero		1
	.type		_ZN39_INTERNAL_63870861_4_k_cu_223c6484_35074cuda3std3__45__cpo3endE,@object
	.size		_ZN39_INTERNAL_63870861_4_k_cu_223c6484_35074cuda3std3__45__cpo3endE,(_ZN39_INTERNAL_63870861_4_k_cu_223c6484_35074cuda3std3__419piecewise_constructE - _ZN39_INTERNAL_63870861_4_k_cu_223c6484_35074cuda3std3__45__cpo3endE)
_ZN39_INTERNAL_63870861_4_k_cu_223c6484_35074cuda3std3__45__cpo3endE:
	.zero		1
	.type		_ZN39_INTERNAL_63870861_4_k_cu_223c6484_35074cuda3std3__419piecewise_constructE,@object
	.size		_ZN39_INTERNAL_63870861_4_k_cu_223c6484_35074cuda3std3__419piecewise_constructE,(_ZN39_INTERNAL_63870861_4_k_cu_223c6484_35074cuda3std3__45__cpo4cendE - _ZN39_INTERNAL_63870861_4_k_cu_223c6484_35074cuda3std3__419piecewise_constructE)
_ZN39_INTERNAL_63870861_4_k_cu_223c6484_35074cuda3std3__419piecewise_constructE:
	.zero		1
	.type		_ZN39_INTERNAL_63870861_4_k_cu_223c6484_35074cuda3std3__45__cpo4cendE,@object
	.size		_ZN39_INTERNAL_63870861_4_k_cu_223c6484_35074cuda3std3__45__cpo4cendE,(_ZN39_INTERNAL_63870861_4_k_cu_223c6484_35074cuda3std6ranges3__45__cpo4swapE - _ZN39_INTERNAL_63870861_4_k_cu_223c6484_35074cuda3std3__45__cpo4cendE)
_ZN39_INTERNAL_63870861_4_k_cu_223c6484_35074cuda3std3__45__cpo4cendE:
	.zero		1
	.type		_ZN39_INTERNAL_63870861_4_k_cu_223c6484_35074cuda3std6ranges3__45__cpo4swapE,@object
	.size		_ZN39_INTERNAL_63870861_4_k_cu_223c6484_35074cuda3std6ranges3__45__cpo4swapE,(.L_8 - _ZN39_INTERNAL_63870861_4_k_cu_223c6484_35074cuda3std6ranges3__45__cpo4swapE)
_ZN39_INTERNAL_63870861_4_k_cu_223c6484_35074cuda3std6ranges3__45__cpo4swapE:
	.zero		1
.L_8:


//--------------------- .nv.constant0._ZN7cutlass13device_kernelINS_4gemm6kernel13GemmUniversalIN4cute5tupleIJiiiiEEENS1_10collective13CollectiveMmaINS1_34MainloopSm90TmaGmmaWarpSpecializedILi3ENS5_IJNS4_1CILi2EEESB_NSA_ILi1EEEEEENS1_35KernelTmaWarpSpecializedCooperativeEEENS5_IJNSA_ILi128EEENSA_ILi64EEESH_EEENS_10bfloat16_tENS5_IJlSC_lEEESJ_SK_NS4_8TiledMMAINS4_8MMA_AtomIJNS4_4SM904GMMA27MMA_64x64x16_F32BF16BF16_SSILNSO_5MajorE0ELSQ_0ELNSO_7ScaleInE1ELSR_1EEEEEENS4_6LayoutINS5_IJSB_SC_SC_EEENS5_IJSC_NSA_ILi0EEESW_EEEEENS5_IJNS4_10UnderscoreESZ_SZ_EEEEENS4_23SM90_TMA_LOAD_MULTICASTENS4_14ComposedLayoutINS4_7SwizzleILi3ELi4ELi3EEENS4_18smem_ptr_flag_bitsILi16EEENSU_INS5_IJNSA_ILi8EEESH_EEENS5_IJSH_SC_EEEEEEEvNS4_8identityES12_S1C_vS1D_EENS_8epilogue10collective6detail29Sm90TmaWarpSpecializedAdapterINS1G_15DefaultEpilogueISJ_SK_SK_NS1F_6thread17LinearCombinationISJ_Li1EffLNS1K_9ScaleType4KindE0ELNS_15FloatRoundStyleE2ESJ_EENS1_15EpilogueDefaultEEEEEvvEEEEvNT_6ParamsE --------------------------
	.section	.nv.constant0._ZN7cutlass13device_kernelINS_4gemm6kernel13GemmUniversalIN4cute5tupleIJiiiiEEENS1_10collective13CollectiveMmaINS1_34MainloopSm90TmaGmmaWarpSpecializedILi3ENS5_IJNS4_1CILi2EEESB_NSA_ILi1EEEEEENS1_35KernelTmaWarpSpecializedCooperativeEEENS5_IJNSA_ILi128EEENSA_ILi64EEESH_EEENS_10bfloat16_tENS5_IJlSC_lEEESJ_SK_NS4_8TiledMMAINS4_8MMA_AtomIJNS4_4SM904GMMA27MMA_64x64x16_F32BF16BF16_SSILNSO_5MajorE0ELSQ_0ELNSO_7ScaleInE1ELSR_1EEEEEENS4_6LayoutINS5_IJSB_SC_SC_EEENS5_IJSC_NSA_ILi0EEESW_EEEEENS5_IJNS4_10UnderscoreESZ_SZ_EEEEENS4_23SM90_TMA_LOAD_MULTICASTENS4_14ComposedLayoutINS4_7SwizzleILi3ELi4ELi3EEENS4_18smem_ptr_flag_bitsILi16EEENSU_INS5_IJNSA_ILi8EEESH_EEENS5_IJSH_SC_EEEEEEEvNS4_8identityES12_S1C_vS1D_EENS_8epilogue10collective6detail29Sm90TmaWarpSpecializedAdapterINS1G_15DefaultEpilogueISJ_SK_SK_NS1F_6thread17LinearCombinationISJ_Li1EffLNS1K_9ScaleType4KindE0ELNS_15FloatRoundStyleE2ESJ_EENS1_15EpilogueDefaultEEEEEvvEEEEvNT_6ParamsE,"a",@progbits
	.sectionflags	@""
	.align	4
.nv.constant0._ZN7cutlass13device_kernelINS_4gemm6kernel13GemmUniversalIN4cute5tupleIJiiiiEEENS1_10collective13CollectiveMmaINS1_34MainloopSm90TmaGmmaWarpSpecializedILi3ENS5_IJNS4_1CILi2EEESB_NSA_ILi1EEEEEENS1_35KernelTmaWarpSpecializedCooperativeEEENS5_IJNSA_ILi128EEENSA_ILi64EEESH_EEENS_10bfloat16_tENS5_IJlSC_lEEESJ_SK_NS4_8TiledMMAINS4_8MMA_AtomIJNS4_4SM904GMMA27MMA_64x64x16_F32BF16BF16_SSILNSO_5MajorE0ELSQ_0ELNSO_7ScaleInE1ELSR_1EEEEEENS4_6LayoutINS5_IJSB_SC_SC_EEENS5_IJSC_NSA_ILi0EEESW_EEEEENS5_IJNS4_10UnderscoreESZ_SZ_EEEEENS4_23SM90_TMA_LOAD_MULTICASTENS4_14ComposedLayoutINS4_7SwizzleILi3ELi4ELi3EEENS4_18smem_ptr_flag_bitsILi16EEENSU_INS5_IJNSA_ILi8EEESH_EEENS5_IJSH_SC_EEEEEEEvNS4_8identityES12_S1C_vS1D_EENS_8epilogue10collective6detail29Sm90TmaWarpSpecializedAdapterINS1G_15DefaultEpilogueISJ_SK_SK_NS1F_6thread17LinearCombinationISJ_Li1EffLNS1K_9ScaleType4KindE0ELNS_15FloatRoundStyleE2ESJ_EENS1_15EpilogueDefaultEEEEEvvEEEEvNT_6ParamsE:
	.zero		1664


//--------------------- SYMBOLS --------------------------

	.type		.nv.reservedSmem.offset0,@object
	.size		.nv.reservedSmem.offset0,0x4
	.type		__assertfail,@function
